//
// Generated by NVIDIA NVVM Compiler
//
// Compiler Build ID: CL-36424714
// Cuda compilation tools, release 13.0, V13.0.88
// Based on NVVM 20.0.0
//

.version 9.0
.target sm_100
.address_size 64

	// .globl	_Z21forward_hidden_kernelPKfS0_S0_Pfi
.global .align 4 .b8 precalc_xorwow_matrix[102400];
.global .align 4 .b8 precalc_xorwow_offset_matrix[102400];
.global .align 4 .b8 mrg32k3aM1[2304];
.global .align 4 .b8 mrg32k3aM2[2304];
.global .align 4 .b8 mrg32k3aM1SubSeq[2016];
.global .align 4 .b8 mrg32k3aM2SubSeq[2016];
.global .align 4 .b8 mrg32k3aM1Seq[2304];
.global .align 4 .b8 mrg32k3aM2Seq[2304];
.const .align 8 .b8 __cr_lgamma_table[72];

.visible .entry _Z21forward_hidden_kernelPKfS0_S0_Pfi(
	.param .u64 .ptr .align 1 _Z21forward_hidden_kernelPKfS0_S0_Pfi_param_0,
	.param .u64 .ptr .align 1 _Z21forward_hidden_kernelPKfS0_S0_Pfi_param_1,
	.param .u64 .ptr .align 1 _Z21forward_hidden_kernelPKfS0_S0_Pfi_param_2,
	.param .u64 .ptr .align 1 _Z21forward_hidden_kernelPKfS0_S0_Pfi_param_3,
	.param .u32 _Z21forward_hidden_kernelPKfS0_S0_Pfi_param_4
)
{
	.reg .pred 	%p<5>;
	.reg .b32 	%r<12>;
	.reg .b32 	%f<17>;
	.reg .b64 	%rd<25>;

	ld.param.u64 	%rd7, [_Z21forward_hidden_kernelPKfS0_S0_Pfi_param_0];
	ld.param.u64 	%rd8, [_Z21forward_hidden_kernelPKfS0_S0_Pfi_param_1];
	ld.param.u64 	%rd9, [_Z21forward_hidden_kernelPKfS0_S0_Pfi_param_2];
	ld.param.u64 	%rd10, [_Z21forward_hidden_kernelPKfS0_S0_Pfi_param_3];
	ld.param.u32 	%r5, [_Z21forward_hidden_kernelPKfS0_S0_Pfi_param_4];
	mov.u32 	%r1, %ctaid.x;
	mov.u32 	%r6, %tid.x;
	setp.ge.s32 	%p1, %r1, %r5;
	setp.gt.u32 	%p2, %r6, 127;
	or.pred  	%p3, %p1, %p2;
	@%p3 bra 	$L__BB0_4;
	cvta.to.global.u64 	%rd11, %rd8;
	mul.wide.u32 	%rd12, %r6, 4;
	add.s64 	%rd13, %rd11, %rd12;
	ld.global.f32 	%f16, [%rd13];
	mul.lo.s32 	%r8, %r1, 100;
	mul.wide.u32 	%rd14, %r6, 400;
	cvta.to.global.u64 	%rd15, %rd7;
	add.s64 	%rd16, %rd14, %rd15;
	add.s64 	%rd24, %rd16, 8;
	mul.wide.u32 	%rd17, %r8, 4;
	cvta.to.global.u64 	%rd18, %rd9;
	add.s64 	%rd19, %rd17, %rd18;
	add.s64 	%rd23, %rd19, 8;
	mov.b32 	%r11, 0;
$L__BB0_2:
	.pragma "nounroll";
	ld.global.f32 	%f4, [%rd24+-8];
	ld.global.f32 	%f5, [%rd23+-8];
	fma.rn.f32 	%f6, %f4, %f5, %f16;
	ld.global.f32 	%f7, [%rd24+-4];
	ld.global.f32 	%f8, [%rd23+-4];
	fma.rn.f32 	%f9, %f7, %f8, %f6;
	ld.global.f32 	%f10, [%rd24];
	ld.global.f32 	%f11, [%rd23];
	fma.rn.f32 	%f12, %f10, %f11, %f9;
	ld.global.f32 	%f13, [%rd24+4];
	ld.global.f32 	%f14, [%rd23+4];
	fma.rn.f32 	%f16, %f13, %f14, %f12;
	add.s32 	%r11, %r11, 4;
	add.s64 	%rd24, %rd24, 16;
	add.s64 	%rd23, %rd23, 16;
	setp.ne.s32 	%p4, %r11, 100;
	@%p4 bra 	$L__BB0_2;
	max.f32 	%f15, %f16, 0f00000000;
	shl.b32 	%r9, %r1, 7;
	add.s32 	%r10, %r9, %r6;
	cvta.to.global.u64 	%rd20, %rd10;
	mul.wide.u32 	%rd21, %r10, 4;
	add.s64 	%rd22, %rd20, %rd21;
	st.global.f32 	[%rd22], %f15;
$L__BB0_4:
	ret;

}
	// .globl	_Z21forward_output_kernelPKfS0_S0_Pfi
.visible .entry _Z21forward_output_kernelPKfS0_S0_Pfi(
	.param .u64 .ptr .align 1 _Z21forward_output_kernelPKfS0_S0_Pfi_param_0,
	.param .u64 .ptr .align 1 _Z21forward_output_kernelPKfS0_S0_Pfi_param_1,
	.param .u64 .ptr .align 1 _Z21forward_output_kernelPKfS0_S0_Pfi_param_2,
	.param .u64 .ptr .align 1 _Z21forward_output_kernelPKfS0_S0_Pfi_param_3,
	.param .u32 _Z21forward_output_kernelPKfS0_S0_Pfi_param_4
)
{
	.reg .pred 	%p<5>;
	.reg .b32 	%r<12>;
	.reg .b32 	%f<28>;
	.reg .b64 	%rd<25>;

	ld.param.u64 	%rd7, [_Z21forward_output_kernelPKfS0_S0_Pfi_param_0];
	ld.param.u64 	%rd8, [_Z21forward_output_kernelPKfS0_S0_Pfi_param_1];
	ld.param.u64 	%rd9, [_Z21forward_output_kernelPKfS0_S0_Pfi_param_2];
	ld.param.u64 	%rd10, [_Z21forward_output_kernelPKfS0_S0_Pfi_param_3];
	ld.param.u32 	%r5, [_Z21forward_output_kernelPKfS0_S0_Pfi_param_4];
	mov.u32 	%r1, %ctaid.x;
	mov.u32 	%r6, %tid.x;
	setp.ge.s32 	%p1, %r1, %r5;
	setp.gt.u32 	%p2, %r6, 3;
	or.pred  	%p3, %p1, %p2;
	@%p3 bra 	$L__BB1_4;
	cvta.to.global.u64 	%rd11, %rd8;
	mul.wide.u32 	%rd12, %r6, 4;
	add.s64 	%rd13, %rd11, %rd12;
	ld.global.f32 	%f27, [%rd13];
	shl.b32 	%r8, %r1, 7;
	mul.wide.u32 	%rd14, %r6, 512;
	cvta.to.global.u64 	%rd15, %rd7;
	add.s64 	%rd16, %rd14, %rd15;
	add.s64 	%rd24, %rd16, 16;
	mul.wide.u32 	%rd17, %r8, 4;
	cvta.to.global.u64 	%rd18, %rd9;
	add.s64 	%rd19, %rd17, %rd18;
	add.s64 	%rd23, %rd19, 16;
	mov.b32 	%r11, 0;
$L__BB1_2:
	.pragma "nounroll";
	ld.global.f32 	%f4, [%rd24+-16];
	ld.global.f32 	%f5, [%rd23+-16];
	fma.rn.f32 	%f6, %f4, %f5, %f27;
	ld.global.f32 	%f7, [%rd24+-12];
	ld.global.f32 	%f8, [%rd23+-12];
	fma.rn.f32 	%f9, %f7, %f8, %f6;
	ld.global.f32 	%f10, [%rd24+-8];
	ld.global.f32 	%f11, [%rd23+-8];
	fma.rn.f32 	%f12, %f10, %f11, %f9;
	ld.global.f32 	%f13, [%rd24+-4];
	ld.global.f32 	%f14, [%rd23+-4];
	fma.rn.f32 	%f15, %f13, %f14, %f12;
	ld.global.f32 	%f16, [%rd24];
	ld.global.f32 	%f17, [%rd23];
	fma.rn.f32 	%f18, %f16, %f17, %f15;
	ld.global.f32 	%f19, [%rd24+4];
	ld.global.f32 	%f20, [%rd23+4];
	fma.rn.f32 	%f21, %f19, %f20, %f18;
	ld.global.f32 	%f22, [%rd24+8];
	ld.global.f32 	%f23, [%rd23+8];
	fma.rn.f32 	%f24, %f22, %f23, %f21;
	ld.global.f32 	%f25, [%rd24+12];
	ld.global.f32 	%f26, [%rd23+12];
	fma.rn.f32 	%f27, %f25, %f26, %f24;
	add.s32 	%r11, %r11, 8;
	add.s64 	%rd24, %rd24, 32;
	add.s64 	%rd23, %rd23, 32;
	setp.ne.s32 	%p4, %r11, 128;
	@%p4 bra 	$L__BB1_2;
	shl.b32 	%r9, %r1, 2;
	add.s32 	%r10, %r9, %r6;
	cvta.to.global.u64 	%rd20, %rd10;
	mul.wide.u32 	%rd21, %r10, 4;
	add.s64 	%rd22, %rd20, %rd21;
	st.global.f32 	[%rd22], %f27;
$L__BB1_4:
	ret;

}
	// .globl	_Z35compute_td_errors_double_dqn_kernelPKfS0_S0_PKiS0_S2_Pfi
.visible .entry _Z35compute_td_errors_double_dqn_kernelPKfS0_S0_PKiS0_S2_Pfi(
	.param .u64 .ptr .align 1 _Z35compute_td_errors_double_dqn_kernelPKfS0_S0_PKiS0_S2_Pfi_param_0,
	.param .u64 .ptr .align 1 _Z35compute_td_errors_double_dqn_kernelPKfS0_S0_PKiS0_S2_Pfi_param_1,
	.param .u64 .ptr .align 1 _Z35compute_td_errors_double_dqn_kernelPKfS0_S0_PKiS0_S2_Pfi_param_2,
	.param .u64 .ptr .align 1 _Z35compute_td_errors_double_dqn_kernelPKfS0_S0_PKiS0_S2_Pfi_param_3,
	.param .u64 .ptr .align 1 _Z35compute_td_errors_double_dqn_kernelPKfS0_S0_PKiS0_S2_Pfi_param_4,
	.param .u64 .ptr .align 1 _Z35compute_td_errors_double_dqn_kernelPKfS0_S0_PKiS0_S2_Pfi_param_5,
	.param .u64 .ptr .align 1 _Z35compute_td_errors_double_dqn_kernelPKfS0_S0_PKiS0_S2_Pfi_param_6,
	.param .u32 _Z35compute_td_errors_double_dqn_kernelPKfS0_S0_PKiS0_S2_Pfi_param_7
)
{
	.reg .pred 	%p<8>;
	.reg .b32 	%r<14>;
	.reg .b32 	%f<15>;
	.reg .b64 	%rd<27>;

	ld.param.u64 	%rd2, [_Z35compute_td_errors_double_dqn_kernelPKfS0_S0_PKiS0_S2_Pfi_param_1];
	ld.param.u64 	%rd3, [_Z35compute_td_errors_double_dqn_kernelPKfS0_S0_PKiS0_S2_Pfi_param_2];
	ld.param.u64 	%rd4, [_Z35compute_td_errors_double_dqn_kernelPKfS0_S0_PKiS0_S2_Pfi_param_3];
	ld.param.u64 	%rd5, [_Z35compute_td_errors_double_dqn_kernelPKfS0_S0_PKiS0_S2_Pfi_param_4];
	ld.param.u64 	%rd6, [_Z35compute_td_errors_double_dqn_kernelPKfS0_S0_PKiS0_S2_Pfi_param_5];
	ld.param.u64 	%rd7, [_Z35compute_td_errors_double_dqn_kernelPKfS0_S0_PKiS0_S2_Pfi_param_6];
	ld.param.u32 	%r2, [_Z35compute_td_errors_double_dqn_kernelPKfS0_S0_PKiS0_S2_Pfi_param_7];
	mov.u32 	%r3, %ctaid.x;
	mov.u32 	%r4, %ntid.x;
	mov.u32 	%r5, %tid.x;
	mad.lo.s32 	%r1, %r3, %r4, %r5;
	setp.ge.s32 	%p1, %r1, %r2;
	@%p1 bra 	$L__BB2_2;
	ld.param.u64 	%rd26, [_Z35compute_td_errors_double_dqn_kernelPKfS0_S0_PKiS0_S2_Pfi_param_0];
	cvta.to.global.u64 	%rd8, %rd2;
	cvta.to.global.u64 	%rd9, %rd3;
	cvta.to.global.u64 	%rd10, %rd5;
	cvta.to.global.u64 	%rd11, %rd6;
	cvta.to.global.u64 	%rd12, %rd7;
	cvta.to.global.u64 	%rd13, %rd4;
	cvta.to.global.u64 	%rd14, %rd26;
	mul.wide.s32 	%rd15, %r1, 4;
	add.s64 	%rd16, %rd13, %rd15;
	ld.global.u32 	%r6, [%rd16];
	shl.b32 	%r7, %r1, 2;
	add.s32 	%r8, %r7, %r6;
	mul.wide.s32 	%rd17, %r8, 4;
	add.s64 	%rd18, %rd14, %rd17;
	mul.wide.s32 	%rd19, %r7, 4;
	add.s64 	%rd20, %rd8, %rd19;
	ld.global.f32 	%f1, [%rd20];
	ld.global.f32 	%f2, [%rd18];
	ld.global.f32 	%f3, [%rd20+4];
	setp.gt.f32 	%p2, %f3, %f1;
	selp.u32 	%r9, 1, 0, %p2;
	selp.f32 	%f4, %f3, %f1, %p2;
	ld.global.f32 	%f5, [%rd20+8];
	setp.gt.f32 	%p3, %f5, %f4;
	selp.b32 	%r10, 2, %r9, %p3;
	selp.f32 	%f6, %f5, %f4, %p3;
	ld.global.f32 	%f7, [%rd20+12];
	setp.gt.f32 	%p4, %f7, %f6;
	selp.b32 	%r11, 3, %r10, %p4;
	or.b32  	%r12, %r7, %r11;
	mul.wide.s32 	%rd21, %r12, 4;
	add.s64 	%rd22, %rd9, %rd21;
	ld.global.f32 	%f8, [%rd22];
	add.s64 	%rd23, %rd10, %rd15;
	ld.global.f32 	%f9, [%rd23];
	add.s64 	%rd24, %rd11, %rd15;
	ld.global.u32 	%r13, [%rd24];
	setp.eq.s32 	%p5, %r13, 0;
	fma.rn.f32 	%f10, %f8, 0f3F733333, %f9;
	selp.f32 	%f11, %f10, %f9, %p5;
	sub.f32 	%f12, %f11, %f2;
	setp.gt.f32 	%p6, %f12, 0f40A00000;
	selp.f32 	%f13, 0f40A00000, %f12, %p6;
	setp.lt.f32 	%p7, %f13, 0fC0A00000;
	selp.f32 	%f14, 0fC0A00000, %f13, %p7;
	add.s64 	%rd25, %rd12, %rd15;
	st.global.f32 	[%rd25], %f14;
$L__BB2_2:
	ret;

}
	// .globl	_Z22compute_grad_W2_kernelPKfS0_PKiPfi
.visible .entry _Z22compute_grad_W2_kernelPKfS0_PKiPfi(
	.param .u64 .ptr .align 1 _Z22compute_grad_W2_kernelPKfS0_PKiPfi_param_0,
	.param .u64 .ptr .align 1 _Z22compute_grad_W2_kernelPKfS0_PKiPfi_param_1,
	.param .u64 .ptr .align 1 _Z22compute_grad_W2_kernelPKfS0_PKiPfi_param_2,
	.param .u64 .ptr .align 1 _Z22compute_grad_W2_kernelPKfS0_PKiPfi_param_3,
	.param .u32 _Z22compute_grad_W2_kernelPKfS0_PKiPfi_param_4
)
{
	.reg .pred 	%p<28>;
	.reg .b32 	%r<80>;
	.reg .b32 	%f<97>;
	.reg .b64 	%rd<54>;

	ld.param.u64 	%rd11, [_Z22compute_grad_W2_kernelPKfS0_PKiPfi_param_0];
	ld.param.u64 	%rd12, [_Z22compute_grad_W2_kernelPKfS0_PKiPfi_param_1];
	ld.param.u64 	%rd13, [_Z22compute_grad_W2_kernelPKfS0_PKiPfi_param_2];
	ld.param.u64 	%rd10, [_Z22compute_grad_W2_kernelPKfS0_PKiPfi_param_3];
	ld.param.u32 	%r13, [_Z22compute_grad_W2_kernelPKfS0_PKiPfi_param_4];
	cvta.to.global.u64 	%rd1, %rd11;
	cvta.to.global.u64 	%rd2, %rd12;
	cvta.to.global.u64 	%rd3, %rd13;
	mov.u32 	%r1, %ctaid.x;
	mov.u32 	%r14, %tid.x;
	setp.gt.u32 	%p1, %r1, 3;
	setp.gt.u32 	%p2, %r14, 127;
	or.pred  	%p3, %p1, %p2;
	@%p3 bra 	$L__BB3_43;
	setp.lt.s32 	%p4, %r13, 1;
	mov.f32 	%f76, 0f00000000;
	@%p4 bra 	$L__BB3_42;
	and.b32  	%r3, %r13, 7;
	setp.lt.u32 	%p5, %r13, 8;
	mov.f32 	%f76, 0f00000000;
	mov.b32 	%r78, 0;
	@%p5 bra 	$L__BB3_21;
	and.b32  	%r78, %r13, 2147483640;
	mov.f32 	%f76, 0f00000000;
	mov.b32 	%r76, 0;
$L__BB3_4:
	.pragma "nounroll";
	mul.wide.u32 	%rd14, %r76, 4;
	add.s64 	%rd4, %rd3, %rd14;
	ld.global.u32 	%r17, [%rd4];
	setp.ne.s32 	%p6, %r17, %r1;
	add.s64 	%rd5, %rd2, %rd14;
	@%p6 bra 	$L__BB3_6;
	ld.global.f32 	%f42, [%rd5];
	shl.b32 	%r18, %r76, 7;
	add.s32 	%r19, %r18, %r14;
	mul.wide.u32 	%rd15, %r19, 4;
	add.s64 	%rd16, %rd1, %rd15;
	ld.global.f32 	%f43, [%rd16];
	fma.rn.f32 	%f76, %f42, %f43, %f76;
$L__BB3_6:
	ld.global.u32 	%r20, [%rd4+4];
	setp.ne.s32 	%p7, %r20, %r1;
	@%p7 bra 	$L__BB3_8;
	shl.b32 	%r21, %r76, 7;
	ld.global.f32 	%f44, [%rd5+4];
	add.s32 	%r22, %r21, %r14;
	add.s32 	%r23, %r22, 128;
	mul.wide.u32 	%rd17, %r23, 4;
	add.s64 	%rd18, %rd1, %rd17;
	ld.global.f32 	%f45, [%rd18];
	fma.rn.f32 	%f76, %f44, %f45, %f76;
$L__BB3_8:
	ld.global.u32 	%r24, [%rd4+8];
	setp.ne.s32 	%p8, %r24, %r1;
	@%p8 bra 	$L__BB3_10;
	shl.b32 	%r25, %r76, 7;
	ld.global.f32 	%f46, [%rd5+8];
	add.s32 	%r26, %r25, %r14;
	add.s32 	%r27, %r26, 256;
	mul.wide.u32 	%rd19, %r27, 4;
	add.s64 	%rd20, %rd1, %rd19;
	ld.global.f32 	%f47, [%rd20];
	fma.rn.f32 	%f76, %f46, %f47, %f76;
$L__BB3_10:
	ld.global.u32 	%r28, [%rd4+12];
	setp.ne.s32 	%p9, %r28, %r1;
	@%p9 bra 	$L__BB3_12;
	shl.b32 	%r29, %r76, 7;
	ld.global.f32 	%f48, [%rd5+12];
	add.s32 	%r30, %r29, %r14;
	add.s32 	%r31, %r30, 384;
	mul.wide.u32 	%rd21, %r31, 4;
	add.s64 	%rd22, %rd1, %rd21;
	ld.global.f32 	%f49, [%rd22];
	fma.rn.f32 	%f76, %f48, %f49, %f76;
$L__BB3_12:
	ld.global.u32 	%r32, [%rd4+16];
	setp.ne.s32 	%p10, %r32, %r1;
	@%p10 bra 	$L__BB3_14;
	shl.b32 	%r33, %r76, 7;
	ld.global.f32 	%f50, [%rd5+16];
	add.s32 	%r34, %r33, %r14;
	add.s32 	%r35, %r34, 512;
	mul.wide.u32 	%rd23, %r35, 4;
	add.s64 	%rd24, %rd1, %rd23;
	ld.global.f32 	%f51, [%rd24];
	fma.rn.f32 	%f76, %f50, %f51, %f76;
$L__BB3_14:
	ld.global.u32 	%r36, [%rd4+20];
	setp.ne.s32 	%p11, %r36, %r1;
	@%p11 bra 	$L__BB3_16;
	shl.b32 	%r37, %r76, 7;
	ld.global.f32 	%f52, [%rd5+20];
	add.s32 	%r38, %r37, %r14;
	add.s32 	%r39, %r38, 640;
	mul.wide.u32 	%rd25, %r39, 4;
	add.s64 	%rd26, %rd1, %rd25;
	ld.global.f32 	%f53, [%rd26];
	fma.rn.f32 	%f76, %f52, %f53, %f76;
$L__BB3_16:
	ld.global.u32 	%r40, [%rd4+24];
	setp.ne.s32 	%p12, %r40, %r1;
	@%p12 bra 	$L__BB3_18;
	shl.b32 	%r41, %r76, 7;
	ld.global.f32 	%f54, [%rd5+24];
	add.s32 	%r42, %r41, %r14;
	add.s32 	%r43, %r42, 768;
	mul.wide.u32 	%rd27, %r43, 4;
	add.s64 	%rd28, %rd1, %rd27;
	ld.global.f32 	%f55, [%rd28];
	fma.rn.f32 	%f76, %f54, %f55, %f76;
$L__BB3_18:
	ld.global.u32 	%r44, [%rd4+28];
	setp.ne.s32 	%p13, %r44, %r1;
	@%p13 bra 	$L__BB3_20;
	shl.b32 	%r45, %r76, 7;
	ld.global.f32 	%f56, [%rd5+28];
	add.s32 	%r46, %r45, %r14;
	add.s32 	%r47, %r46, 896;
	mul.wide.u32 	%rd29, %r47, 4;
	add.s64 	%rd30, %rd1, %rd29;
	ld.global.f32 	%f57, [%rd30];
	fma.rn.f32 	%f76, %f56, %f57, %f76;
$L__BB3_20:
	add.s32 	%r76, %r76, 8;
	setp.ne.s32 	%p14, %r76, %r78;
	@%p14 bra 	$L__BB3_4;
$L__BB3_21:
	setp.eq.s32 	%p15, %r3, 0;
	@%p15 bra 	$L__BB3_42;
	and.b32  	%r8, %r13, 3;
	setp.lt.u32 	%p16, %r3, 4;
	@%p16 bra 	$L__BB3_32;
	mul.wide.u32 	%rd31, %r78, 4;
	add.s64 	%rd6, %rd3, %rd31;
	ld.global.u32 	%r48, [%rd6];
	setp.ne.s32 	%p17, %r48, %r1;
	add.s64 	%rd7, %rd2, %rd31;
	@%p17 bra 	$L__BB3_25;
	ld.global.f32 	%f59, [%rd7];
	shl.b32 	%r49, %r78, 7;
	add.s32 	%r50, %r49, %r14;
	mul.wide.u32 	%rd32, %r50, 4;
	add.s64 	%rd33, %rd1, %rd32;
	ld.global.f32 	%f60, [%rd33];
	fma.rn.f32 	%f76, %f59, %f60, %f76;
$L__BB3_25:
	ld.global.u32 	%r51, [%rd6+4];
	setp.ne.s32 	%p18, %r51, %r1;
	@%p18 bra 	$L__BB3_27;
	shl.b32 	%r52, %r78, 7;
	ld.global.f32 	%f61, [%rd7+4];
	add.s32 	%r53, %r52, %r14;
	add.s32 	%r54, %r53, 128;
	mul.wide.u32 	%rd34, %r54, 4;
	add.s64 	%rd35, %rd1, %rd34;
	ld.global.f32 	%f62, [%rd35];
	fma.rn.f32 	%f76, %f61, %f62, %f76;
$L__BB3_27:
	ld.global.u32 	%r55, [%rd6+8];
	setp.ne.s32 	%p19, %r55, %r1;
	@%p19 bra 	$L__BB3_29;
	shl.b32 	%r56, %r78, 7;
	ld.global.f32 	%f63, [%rd7+8];
	add.s32 	%r57, %r56, %r14;
	add.s32 	%r58, %r57, 256;
	mul.wide.u32 	%rd36, %r58, 4;
	add.s64 	%rd37, %rd1, %rd36;
	ld.global.f32 	%f64, [%rd37];
	fma.rn.f32 	%f76, %f63, %f64, %f76;
$L__BB3_29:
	ld.global.u32 	%r59, [%rd6+12];
	setp.ne.s32 	%p20, %r59, %r1;
	@%p20 bra 	$L__BB3_31;
	shl.b32 	%r60, %r78, 7;
	ld.global.f32 	%f65, [%rd7+12];
	add.s32 	%r61, %r60, %r14;
	add.s32 	%r62, %r61, 384;
	mul.wide.u32 	%rd38, %r62, 4;
	add.s64 	%rd39, %rd1, %rd38;
	ld.global.f32 	%f66, [%rd39];
	fma.rn.f32 	%f76, %f65, %f66, %f76;
$L__BB3_31:
	add.s32 	%r78, %r78, 4;
$L__BB3_32:
	setp.eq.s32 	%p21, %r8, 0;
	@%p21 bra 	$L__BB3_42;
	setp.eq.s32 	%p22, %r8, 1;
	@%p22 bra 	$L__BB3_39;
	mul.wide.u32 	%rd40, %r78, 4;
	add.s64 	%rd8, %rd3, %rd40;
	ld.global.u32 	%r63, [%rd8];
	setp.ne.s32 	%p23, %r63, %r1;
	add.s64 	%rd9, %rd2, %rd40;
	@%p23 bra 	$L__BB3_36;
	ld.global.f32 	%f68, [%rd9];
	shl.b32 	%r64, %r78, 7;
	add.s32 	%r65, %r64, %r14;
	mul.wide.u32 	%rd41, %r65, 4;
	add.s64 	%rd42, %rd1, %rd41;
	ld.global.f32 	%f69, [%rd42];
	fma.rn.f32 	%f76, %f68, %f69, %f76;
$L__BB3_36:
	ld.global.u32 	%r66, [%rd8+4];
	setp.ne.s32 	%p24, %r66, %r1;
	@%p24 bra 	$L__BB3_38;
	shl.b32 	%r67, %r78, 7;
	ld.global.f32 	%f70, [%rd9+4];
	add.s32 	%r68, %r67, %r14;
	add.s32 	%r69, %r68, 128;
	mul.wide.u32 	%rd43, %r69, 4;
	add.s64 	%rd44, %rd1, %rd43;
	ld.global.f32 	%f71, [%rd44];
	fma.rn.f32 	%f76, %f70, %f71, %f76;
$L__BB3_38:
	add.s32 	%r78, %r78, 2;
$L__BB3_39:
	and.b32  	%r70, %r13, 1;
	setp.eq.b32 	%p25, %r70, 1;
	not.pred 	%p26, %p25;
	@%p26 bra 	$L__BB3_42;
	mul.wide.u32 	%rd45, %r78, 4;
	add.s64 	%rd46, %rd3, %rd45;
	ld.global.u32 	%r71, [%rd46];
	setp.ne.s32 	%p27, %r71, %r1;
	@%p27 bra 	$L__BB3_42;
	add.s64 	%rd48, %rd2, %rd45;
	ld.global.f32 	%f72, [%rd48];
	shl.b32 	%r72, %r78, 7;
	add.s32 	%r73, %r72, %r14;
	mul.wide.u32 	%rd49, %r73, 4;
	add.s64 	%rd50, %rd1, %rd49;
	ld.global.f32 	%f73, [%rd50];
	fma.rn.f32 	%f76, %f72, %f73, %f76;
$L__BB3_42:
	shl.b32 	%r74, %r1, 7;
	add.s32 	%r75, %r74, %r14;
	cvta.to.global.u64 	%rd51, %rd10;
	mul.wide.u32 	%rd52, %r75, 4;
	add.s64 	%rd53, %rd51, %rd52;
	atom.global.add.f32 	%f74, [%rd53], %f76;
$L__BB3_43:
	ret;

}
	// .globl	_Z22compute_grad_b2_kernelPKfPKiPfi
.visible .entry _Z22compute_grad_b2_kernelPKfPKiPfi(
	.param .u64 .ptr .align 1 _Z22compute_grad_b2_kernelPKfPKiPfi_param_0,
	.param .u64 .ptr .align 1 _Z22compute_grad_b2_kernelPKfPKiPfi_param_1,
	.param .u64 .ptr .align 1 _Z22compute_grad_b2_kernelPKfPKiPfi_param_2,
	.param .u32 _Z22compute_grad_b2_kernelPKfPKiPfi_param_3
)
{
	.reg .pred 	%p<40>;
	.reg .b32 	%r<53>;
	.reg .b32 	%f<142>;
	.reg .b64 	%rd<32>;

	ld.param.u64 	%rd20, [_Z22compute_grad_b2_kernelPKfPKiPfi_param_0];
	ld.param.u64 	%rd21, [_Z22compute_grad_b2_kernelPKfPKiPfi_param_1];
	ld.param.u64 	%rd19, [_Z22compute_grad_b2_kernelPKfPKiPfi_param_2];
	ld.param.u32 	%r17, [_Z22compute_grad_b2_kernelPKfPKiPfi_param_3];
	cvta.to.global.u64 	%rd1, %rd20;
	cvta.to.global.u64 	%rd2, %rd21;
	mov.u32 	%r1, %tid.x;
	setp.gt.u32 	%p1, %r1, 3;
	@%p1 bra 	$L__BB4_73;
	setp.lt.s32 	%p2, %r17, 1;
	mov.f32 	%f105, 0f00000000;
	@%p2 bra 	$L__BB4_72;
	and.b32  	%r2, %r17, 15;
	setp.lt.u32 	%p3, %r17, 16;
	mov.f32 	%f105, 0f00000000;
	mov.b32 	%r50, 0;
	@%p3 bra 	$L__BB4_37;
	and.b32  	%r50, %r17, 2147483632;
	neg.s32 	%r48, %r50;
	add.s64 	%rd29, %rd2, 32;
	add.s64 	%rd28, %rd1, 32;
	mov.f32 	%f105, 0f00000000;
$L__BB4_4:
	.pragma "nounroll";
	ld.global.u32 	%r19, [%rd29+-32];
	setp.ne.s32 	%p4, %r19, %r1;
	@%p4 bra 	$L__BB4_6;
	ld.global.f32 	%f72, [%rd28+-32];
	add.f32 	%f105, %f105, %f72;
$L__BB4_6:
	ld.global.u32 	%r20, [%rd29+-28];
	setp.ne.s32 	%p5, %r20, %r1;
	@%p5 bra 	$L__BB4_8;
	ld.global.f32 	%f73, [%rd28+-28];
	add.f32 	%f105, %f105, %f73;
$L__BB4_8:
	ld.global.u32 	%r21, [%rd29+-24];
	setp.ne.s32 	%p6, %r21, %r1;
	@%p6 bra 	$L__BB4_10;
	ld.global.f32 	%f74, [%rd28+-24];
	add.f32 	%f105, %f105, %f74;
$L__BB4_10:
	ld.global.u32 	%r22, [%rd29+-20];
	setp.ne.s32 	%p7, %r22, %r1;
	@%p7 bra 	$L__BB4_12;
	ld.global.f32 	%f75, [%rd28+-20];
	add.f32 	%f105, %f105, %f75;
$L__BB4_12:
	ld.global.u32 	%r23, [%rd29+-16];
	setp.ne.s32 	%p8, %r23, %r1;
	@%p8 bra 	$L__BB4_14;
	ld.global.f32 	%f76, [%rd28+-16];
	add.f32 	%f105, %f105, %f76;
$L__BB4_14:
	ld.global.u32 	%r24, [%rd29+-12];
	setp.ne.s32 	%p9, %r24, %r1;
	@%p9 bra 	$L__BB4_16;
	ld.global.f32 	%f77, [%rd28+-12];
	add.f32 	%f105, %f105, %f77;
$L__BB4_16:
	ld.global.u32 	%r25, [%rd29+-8];
	setp.ne.s32 	%p10, %r25, %r1;
	@%p10 bra 	$L__BB4_18;
	ld.global.f32 	%f78, [%rd28+-8];
	add.f32 	%f105, %f105, %f78;
$L__BB4_18:
	ld.global.u32 	%r26, [%rd29+-4];
	setp.ne.s32 	%p11, %r26, %r1;
	@%p11 bra 	$L__BB4_20;
	ld.global.f32 	%f79, [%rd28+-4];
	add.f32 	%f105, %f105, %f79;
$L__BB4_20:
	ld.global.u32 	%r27, [%rd29];
	setp.ne.s32 	%p12, %r27, %r1;
	@%p12 bra 	$L__BB4_22;
	ld.global.f32 	%f80, [%rd28];
	add.f32 	%f105, %f105, %f80;
$L__BB4_22:
	ld.global.u32 	%r28, [%rd29+4];
	setp.ne.s32 	%p13, %r28, %r1;
	@%p13 bra 	$L__BB4_24;
	ld.global.f32 	%f81, [%rd28+4];
	add.f32 	%f105, %f105, %f81;
$L__BB4_24:
	ld.global.u32 	%r29, [%rd29+8];
	setp.ne.s32 	%p14, %r29, %r1;
	@%p14 bra 	$L__BB4_26;
	ld.global.f32 	%f82, [%rd28+8];
	add.f32 	%f105, %f105, %f82;
$L__BB4_26:
	ld.global.u32 	%r30, [%rd29+12];
	setp.ne.s32 	%p15, %r30, %r1;
	@%p15 bra 	$L__BB4_28;
	ld.global.f32 	%f83, [%rd28+12];
	add.f32 	%f105, %f105, %f83;
$L__BB4_28:
	ld.global.u32 	%r31, [%rd29+16];
	setp.ne.s32 	%p16, %r31, %r1;
	@%p16 bra 	$L__BB4_30;
	ld.global.f32 	%f84, [%rd28+16];
	add.f32 	%f105, %f105, %f84;
$L__BB4_30:
	ld.global.u32 	%r32, [%rd29+20];
	setp.ne.s32 	%p17, %r32, %r1;
	@%p17 bra 	$L__BB4_32;
	ld.global.f32 	%f85, [%rd28+20];
	add.f32 	%f105, %f105, %f85;
$L__BB4_32:
	ld.global.u32 	%r33, [%rd29+24];
	setp.ne.s32 	%p18, %r33, %r1;
	@%p18 bra 	$L__BB4_34;
	ld.global.f32 	%f86, [%rd28+24];
	add.f32 	%f105, %f105, %f86;
$L__BB4_34:
	ld.global.u32 	%r34, [%rd29+28];
	setp.ne.s32 	%p19, %r34, %r1;
	@%p19 bra 	$L__BB4_36;
	ld.global.f32 	%f87, [%rd28+28];
	add.f32 	%f105, %f105, %f87;
$L__BB4_36:
	add.s32 	%r48, %r48, 16;
	add.s64 	%rd29, %rd29, 64;
	add.s64 	%rd28, %rd28, 64;
	setp.ne.s32 	%p20, %r48, 0;
	@%p20 bra 	$L__BB4_4;
$L__BB4_37:
	setp.eq.s32 	%p21, %r2, 0;
	@%p21 bra 	$L__BB4_72;
	and.b32  	%r8, %r17, 7;
	setp.lt.u32 	%p22, %r2, 8;
	@%p22 bra 	$L__BB4_56;
	mul.wide.u32 	%rd22, %r50, 4;
	add.s64 	%rd9, %rd2, %rd22;
	ld.global.u32 	%r35, [%rd9];
	setp.ne.s32 	%p23, %r35, %r1;
	add.s64 	%rd10, %rd1, %rd22;
	@%p23 bra 	$L__BB4_41;
	ld.global.f32 	%f89, [%rd10];
	add.f32 	%f105, %f105, %f89;
$L__BB4_41:
	ld.global.u32 	%r36, [%rd9+4];
	setp.ne.s32 	%p24, %r36, %r1;
	@%p24 bra 	$L__BB4_43;
	ld.global.f32 	%f90, [%rd10+4];
	add.f32 	%f105, %f105, %f90;
$L__BB4_43:
	ld.global.u32 	%r37, [%rd9+8];
	setp.ne.s32 	%p25, %r37, %r1;
	@%p25 bra 	$L__BB4_45;
	ld.global.f32 	%f91, [%rd10+8];
	add.f32 	%f105, %f105, %f91;
$L__BB4_45:
	ld.global.u32 	%r38, [%rd9+12];
	setp.ne.s32 	%p26, %r38, %r1;
	@%p26 bra 	$L__BB4_47;
	ld.global.f32 	%f92, [%rd10+12];
	add.f32 	%f105, %f105, %f92;
$L__BB4_47:
	ld.global.u32 	%r39, [%rd9+16];
	setp.ne.s32 	%p27, %r39, %r1;
	@%p27 bra 	$L__BB4_49;
	ld.global.f32 	%f93, [%rd10+16];
	add.f32 	%f105, %f105, %f93;
$L__BB4_49:
	ld.global.u32 	%r40, [%rd9+20];
	setp.ne.s32 	%p28, %r40, %r1;
	@%p28 bra 	$L__BB4_51;
	ld.global.f32 	%f94, [%rd10+20];
	add.f32 	%f105, %f105, %f94;
$L__BB4_51:
	ld.global.u32 	%r41, [%rd9+24];
	setp.ne.s32 	%p29, %r41, %r1;
	@%p29 bra 	$L__BB4_53;
	ld.global.f32 	%f95, [%rd10+24];
	add.f32 	%f105, %f105, %f95;
$L__BB4_53:
	ld.global.u32 	%r42, [%rd9+28];
	setp.ne.s32 	%p30, %r42, %r1;
	@%p30 bra 	$L__BB4_55;
	ld.global.f32 	%f96, [%rd10+28];
	add.f32 	%f105, %f105, %f96;
$L__BB4_55:
	add.s32 	%r50, %r50, 8;
$L__BB4_56:
	setp.eq.s32 	%p31, %r8, 0;
	@%p31 bra 	$L__BB4_72;
	and.b32  	%r11, %r17, 3;
	setp.lt.u32 	%p32, %r8, 4;
	@%p32 bra 	$L__BB4_67;
	mul.wide.u32 	%rd23, %r50, 4;
	add.s64 	%rd11, %rd2, %rd23;
	ld.global.u32 	%r43, [%rd11];
	setp.ne.s32 	%p33, %r43, %r1;
	add.s64 	%rd12, %rd1, %rd23;
	@%p33 bra 	$L__BB4_60;
	ld.global.f32 	%f98, [%rd12];
	add.f32 	%f105, %f105, %f98;
$L__BB4_60:
	ld.global.u32 	%r44, [%rd11+4];
	setp.ne.s32 	%p34, %r44, %r1;
	@%p34 bra 	$L__BB4_62;
	ld.global.f32 	%f99, [%rd12+4];
	add.f32 	%f105, %f105, %f99;
$L__BB4_62:
	ld.global.u32 	%r45, [%rd11+8];
	setp.ne.s32 	%p35, %r45, %r1;
	@%p35 bra 	$L__BB4_64;
	ld.global.f32 	%f100, [%rd12+8];
	add.f32 	%f105, %f105, %f100;
$L__BB4_64:
	ld.global.u32 	%r46, [%rd11+12];
	setp.ne.s32 	%p36, %r46, %r1;
	@%p36 bra 	$L__BB4_66;
	ld.global.f32 	%f101, [%rd12+12];
	add.f32 	%f105, %f105, %f101;
$L__BB4_66:
	add.s32 	%r50, %r50, 4;
$L__BB4_67:
	setp.eq.s32 	%p37, %r11, 0;
	@%p37 bra 	$L__BB4_72;
	mul.wide.u32 	%rd24, %r50, 4;
	add.s64 	%rd31, %rd1, %rd24;
	add.s64 	%rd30, %rd2, %rd24;
	neg.s32 	%r52, %r11;
$L__BB4_69:
	.pragma "nounroll";
	ld.global.u32 	%r47, [%rd30];
	setp.ne.s32 	%p38, %r47, %r1;
	@%p38 bra 	$L__BB4_71;
	ld.global.f32 	%f102, [%rd31];
	add.f32 	%f105, %f105, %f102;
$L__BB4_71:
	add.s64 	%rd31, %rd31, 4;
	add.s64 	%rd30, %rd30, 4;
	add.s32 	%r52, %r52, 1;
	setp.ne.s32 	%p39, %r52, 0;
	@%p39 bra 	$L__BB4_69;
$L__BB4_72:
	cvta.to.global.u64 	%rd25, %rd19;
	mul.wide.u32 	%rd26, %r1, 4;
	add.s64 	%rd27, %rd25, %rd26;
	atom.global.add.f32 	%f103, [%rd27], %f105;
$L__BB4_73:
	ret;

}
	// .globl	_Z22compute_grad_W1_kernelPKfS0_S0_S0_PKiPfi
.visible .entry _Z22compute_grad_W1_kernelPKfS0_S0_S0_PKiPfi(
	.param .u64 .ptr .align 1 _Z22compute_grad_W1_kernelPKfS0_S0_S0_PKiPfi_param_0,
	.param .u64 .ptr .align 1 _Z22compute_grad_W1_kernelPKfS0_S0_S0_PKiPfi_param_1,
	.param .u64 .ptr .align 1 _Z22compute_grad_W1_kernelPKfS0_S0_S0_PKiPfi_param_2,
	.param .u64 .ptr .align 1 _Z22compute_grad_W1_kernelPKfS0_S0_S0_PKiPfi_param_3,
	.param .u64 .ptr .align 1 _Z22compute_grad_W1_kernelPKfS0_S0_S0_PKiPfi_param_4,
	.param .u64 .ptr .align 1 _Z22compute_grad_W1_kernelPKfS0_S0_S0_PKiPfi_param_5,
	.param .u32 _Z22compute_grad_W1_kernelPKfS0_S0_S0_PKiPfi_param_6
)
{
	.reg .pred 	%p<18>;
	.reg .b32 	%r<61>;
	.reg .b32 	%f<73>;
	.reg .b64 	%rd<66>;

	ld.param.u64 	%rd11, [_Z22compute_grad_W1_kernelPKfS0_S0_S0_PKiPfi_param_0];
	ld.param.u64 	%rd12, [_Z22compute_grad_W1_kernelPKfS0_S0_S0_PKiPfi_param_1];
	ld.param.u64 	%rd13, [_Z22compute_grad_W1_kernelPKfS0_S0_S0_PKiPfi_param_2];
	ld.param.u64 	%rd14, [_Z22compute_grad_W1_kernelPKfS0_S0_S0_PKiPfi_param_3];
	ld.param.u64 	%rd15, [_Z22compute_grad_W1_kernelPKfS0_S0_S0_PKiPfi_param_4];
	ld.param.u64 	%rd10, [_Z22compute_grad_W1_kernelPKfS0_S0_S0_PKiPfi_param_5];
	ld.param.u32 	%r12, [_Z22compute_grad_W1_kernelPKfS0_S0_S0_PKiPfi_param_6];
	cvta.to.global.u64 	%rd1, %rd12;
	cvta.to.global.u64 	%rd2, %rd13;
	cvta.to.global.u64 	%rd3, %rd11;
	cvta.to.global.u64 	%rd4, %rd15;
	cvta.to.global.u64 	%rd5, %rd14;
	mov.u32 	%r1, %ctaid.x;
	mov.u32 	%r13, %tid.x;
	setp.gt.u32 	%p1, %r1, 127;
	setp.gt.u32 	%p2, %r13, 99;
	or.pred  	%p3, %p1, %p2;
	@%p3 bra 	$L__BB5_24;
	setp.lt.s32 	%p4, %r12, 1;
	mov.f32 	%f62, 0f00000000;
	@%p4 bra 	$L__BB5_23;
	and.b32  	%r3, %r12, 3;
	setp.lt.u32 	%p5, %r12, 4;
	mov.f32 	%f62, 0f00000000;
	mov.b32 	%r60, 0;
	@%p5 bra 	$L__BB5_13;
	and.b32  	%r60, %r12, 2147483644;
	mov.f32 	%f62, 0f00000000;
	mov.b32 	%r58, 0;
$L__BB5_4:
	.pragma "nounroll";
	mul.wide.u32 	%rd16, %r58, 4;
	add.s64 	%rd6, %rd5, %rd16;
	add.s64 	%rd7, %rd4, %rd16;
	shl.b32 	%r16, %r58, 7;
	add.s32 	%r6, %r16, %r1;
	mul.wide.u32 	%rd17, %r6, 4;
	add.s64 	%rd18, %rd2, %rd17;
	ld.global.f32 	%f27, [%rd18];
	setp.leu.f32 	%p6, %f27, 0f00000000;
	@%p6 bra 	$L__BB5_6;
	ld.global.f32 	%f28, [%rd6];
	ld.global.u32 	%r17, [%rd7];
	shl.b32 	%r18, %r17, 7;
	add.s32 	%r19, %r18, %r1;
	mul.wide.s32 	%rd19, %r19, 4;
	add.s64 	%rd20, %rd3, %rd19;
	ld.global.f32 	%f29, [%rd20];
	mad.lo.s32 	%r20, %r58, 100, %r13;
	mul.wide.u32 	%rd21, %r20, 4;
	add.s64 	%rd22, %rd1, %rd21;
	ld.global.f32 	%f30, [%rd22];
	mul.f32 	%f31, %f28, %f29;
	fma.rn.f32 	%f62, %f31, %f30, %f62;
$L__BB5_6:
	add.s32 	%r21, %r6, 128;
	mul.wide.u32 	%rd23, %r21, 4;
	add.s64 	%rd24, %rd2, %rd23;
	ld.global.f32 	%f32, [%rd24];
	setp.leu.f32 	%p7, %f32, 0f00000000;
	@%p7 bra 	$L__BB5_8;
	ld.global.f32 	%f33, [%rd6+4];
	ld.global.u32 	%r22, [%rd7+4];
	shl.b32 	%r23, %r22, 7;
	add.s32 	%r24, %r23, %r1;
	mul.wide.s32 	%rd25, %r24, 4;
	add.s64 	%rd26, %rd3, %rd25;
	ld.global.f32 	%f34, [%rd26];
	mad.lo.s32 	%r25, %r58, 100, %r13;
	add.s32 	%r26, %r25, 100;
	mul.wide.u32 	%rd27, %r26, 4;
	add.s64 	%rd28, %rd1, %rd27;
	ld.global.f32 	%f35, [%rd28];
	mul.f32 	%f36, %f33, %f34;
	fma.rn.f32 	%f62, %f36, %f35, %f62;
$L__BB5_8:
	add.s32 	%r27, %r6, 256;
	mul.wide.u32 	%rd29, %r27, 4;
	add.s64 	%rd30, %rd2, %rd29;
	ld.global.f32 	%f37, [%rd30];
	setp.leu.f32 	%p8, %f37, 0f00000000;
	@%p8 bra 	$L__BB5_10;
	ld.global.f32 	%f38, [%rd6+8];
	ld.global.u32 	%r28, [%rd7+8];
	shl.b32 	%r29, %r28, 7;
	add.s32 	%r30, %r29, %r1;
	mul.wide.s32 	%rd31, %r30, 4;
	add.s64 	%rd32, %rd3, %rd31;
	ld.global.f32 	%f39, [%rd32];
	mad.lo.s32 	%r31, %r58, 100, %r13;
	add.s32 	%r32, %r31, 200;
	mul.wide.u32 	%rd33, %r32, 4;
	add.s64 	%rd34, %rd1, %rd33;
	ld.global.f32 	%f40, [%rd34];
	mul.f32 	%f41, %f38, %f39;
	fma.rn.f32 	%f62, %f41, %f40, %f62;
$L__BB5_10:
	ld.global.f32 	%f42, [%rd6+12];
	ld.global.u32 	%r33, [%rd7+12];
	shl.b32 	%r34, %r33, 7;
	add.s32 	%r35, %r34, %r1;
	mul.wide.s32 	%rd35, %r35, 4;
	add.s64 	%rd36, %rd3, %rd35;
	ld.global.f32 	%f43, [%rd36];
	mul.f32 	%f8, %f42, %f43;
	add.s32 	%r36, %r6, 384;
	mul.wide.u32 	%rd37, %r36, 4;
	add.s64 	%rd38, %rd2, %rd37;
	ld.global.f32 	%f44, [%rd38];
	setp.leu.f32 	%p9, %f44, 0f00000000;
	@%p9 bra 	$L__BB5_12;
	mad.lo.s32 	%r37, %r58, 100, %r13;
	add.s32 	%r38, %r37, 300;
	mul.wide.u32 	%rd39, %r38, 4;
	add.s64 	%rd40, %rd1, %rd39;
	ld.global.f32 	%f45, [%rd40];
	fma.rn.f32 	%f62, %f8, %f45, %f62;
$L__BB5_12:
	add.s32 	%r58, %r58, 4;
	setp.ne.s32 	%p10, %r58, %r60;
	@%p10 bra 	$L__BB5_4;
$L__BB5_13:
	setp.eq.s32 	%p11, %r3, 0;
	@%p11 bra 	$L__BB5_23;
	setp.eq.s32 	%p12, %r3, 1;
	@%p12 bra 	$L__BB5_20;
	mul.wide.u32 	%rd41, %r60, 4;
	add.s64 	%rd8, %rd5, %rd41;
	add.s64 	%rd9, %rd4, %rd41;
	shl.b32 	%r39, %r60, 7;
	add.s32 	%r9, %r39, %r1;
	mul.wide.u32 	%rd42, %r9, 4;
	add.s64 	%rd43, %rd2, %rd42;
	ld.global.f32 	%f47, [%rd43];
	setp.leu.f32 	%p13, %f47, 0f00000000;
	@%p13 bra 	$L__BB5_17;
	ld.global.f32 	%f48, [%rd8];
	ld.global.u32 	%r40, [%rd9];
	shl.b32 	%r41, %r40, 7;
	add.s32 	%r42, %r41, %r1;
	mul.wide.s32 	%rd44, %r42, 4;
	add.s64 	%rd45, %rd3, %rd44;
	ld.global.f32 	%f49, [%rd45];
	mad.lo.s32 	%r43, %r60, 100, %r13;
	mul.wide.u32 	%rd46, %r43, 4;
	add.s64 	%rd47, %rd1, %rd46;
	ld.global.f32 	%f50, [%rd47];
	mul.f32 	%f51, %f48, %f49;
	fma.rn.f32 	%f62, %f51, %f50, %f62;
$L__BB5_17:
	ld.global.f32 	%f52, [%rd8+4];
	ld.global.u32 	%r44, [%rd9+4];
	shl.b32 	%r45, %r44, 7;
	add.s32 	%r46, %r45, %r1;
	mul.wide.s32 	%rd48, %r46, 4;
	add.s64 	%rd49, %rd3, %rd48;
	ld.global.f32 	%f53, [%rd49];
	mul.f32 	%f15, %f52, %f53;
	add.s32 	%r47, %r9, 128;
	mul.wide.u32 	%rd50, %r47, 4;
	add.s64 	%rd51, %rd2, %rd50;
	ld.global.f32 	%f54, [%rd51];
	setp.leu.f32 	%p14, %f54, 0f00000000;
	@%p14 bra 	$L__BB5_19;
	mad.lo.s32 	%r48, %r60, 100, %r13;
	add.s32 	%r49, %r48, 100;
	mul.wide.u32 	%rd52, %r49, 4;
	add.s64 	%rd53, %rd1, %rd52;
	ld.global.f32 	%f55, [%rd53];
	fma.rn.f32 	%f62, %f15, %f55, %f62;
$L__BB5_19:
	add.s32 	%r60, %r60, 2;
$L__BB5_20:
	and.b32  	%r50, %r12, 1;
	setp.eq.b32 	%p15, %r50, 1;
	not.pred 	%p16, %p15;
	@%p16 bra 	$L__BB5_23;
	mul.wide.u32 	%rd54, %r60, 4;
	add.s64 	%rd55, %rd5, %rd54;
	ld.global.f32 	%f56, [%rd55];
	add.s64 	%rd56, %rd4, %rd54;
	ld.global.u32 	%r51, [%rd56];
	shl.b32 	%r52, %r51, 7;
	add.s32 	%r53, %r52, %r1;
	mul.wide.s32 	%rd57, %r53, 4;
	add.s64 	%rd58, %rd3, %rd57;
	ld.global.f32 	%f57, [%rd58];
	mul.f32 	%f20, %f56, %f57;
	shl.b32 	%r54, %r60, 7;
	add.s32 	%r55, %r54, %r1;
	mul.wide.u32 	%rd59, %r55, 4;
	add.s64 	%rd60, %rd2, %rd59;
	ld.global.f32 	%f58, [%rd60];
	setp.leu.f32 	%p17, %f58, 0f00000000;
	@%p17 bra 	$L__BB5_23;
	mad.lo.s32 	%r56, %r60, 100, %r13;
	mul.wide.u32 	%rd61, %r56, 4;
	add.s64 	%rd62, %rd1, %rd61;
	ld.global.f32 	%f59, [%rd62];
	fma.rn.f32 	%f62, %f20, %f59, %f62;
$L__BB5_23:
	mad.lo.s32 	%r57, %r1, 100, %r13;
	cvta.to.global.u64 	%rd63, %rd10;
	mul.wide.u32 	%rd64, %r57, 4;
	add.s64 	%rd65, %rd63, %rd64;
	atom.global.add.f32 	%f60, [%rd65], %f62;
$L__BB5_24:
	ret;

}
	// .globl	_Z22compute_grad_b1_kernelPKfS0_S0_PKiPfi
.visible .entry _Z22compute_grad_b1_kernelPKfS0_S0_PKiPfi(
	.param .u64 .ptr .align 1 _Z22compute_grad_b1_kernelPKfS0_S0_PKiPfi_param_0,
	.param .u64 .ptr .align 1 _Z22compute_grad_b1_kernelPKfS0_S0_PKiPfi_param_1,
	.param .u64 .ptr .align 1 _Z22compute_grad_b1_kernelPKfS0_S0_PKiPfi_param_2,
	.param .u64 .ptr .align 1 _Z22compute_grad_b1_kernelPKfS0_S0_PKiPfi_param_3,
	.param .u64 .ptr .align 1 _Z22compute_grad_b1_kernelPKfS0_S0_PKiPfi_param_4,
	.param .u32 _Z22compute_grad_b1_kernelPKfS0_S0_PKiPfi_param_5
)
{
	.reg .pred 	%p<26>;
	.reg .b32 	%r<75>;
	.reg .b32 	%f<99>;
	.reg .b64 	%rd<80>;

	ld.param.u64 	%rd15, [_Z22compute_grad_b1_kernelPKfS0_S0_PKiPfi_param_0];
	ld.param.u64 	%rd16, [_Z22compute_grad_b1_kernelPKfS0_S0_PKiPfi_param_1];
	ld.param.u64 	%rd17, [_Z22compute_grad_b1_kernelPKfS0_S0_PKiPfi_param_2];
	ld.param.u64 	%rd18, [_Z22compute_grad_b1_kernelPKfS0_S0_PKiPfi_param_3];
	ld.param.u64 	%rd14, [_Z22compute_grad_b1_kernelPKfS0_S0_PKiPfi_param_4];
	ld.param.u32 	%r13, [_Z22compute_grad_b1_kernelPKfS0_S0_PKiPfi_param_5];
	cvta.to.global.u64 	%rd1, %rd16;
	cvta.to.global.u64 	%rd2, %rd15;
	cvta.to.global.u64 	%rd3, %rd18;
	cvta.to.global.u64 	%rd4, %rd17;
	mov.u32 	%r1, %tid.x;
	setp.gt.u32 	%p1, %r1, 127;
	@%p1 bra 	$L__BB6_14;
	setp.lt.s32 	%p2, %r13, 1;
	mov.f32 	%f98, 0f00000000;
	@%p2 bra 	$L__BB6_13;
	and.b32  	%r2, %r13, 7;
	setp.lt.u32 	%p3, %r13, 8;
	mov.f32 	%f98, 0f00000000;
	mov.b32 	%r73, 0;
	@%p3 bra 	$L__BB6_5;
	and.b32  	%r73, %r13, 2147483640;
	neg.s32 	%r71, %r73;
	add.s64 	%rd79, %rd4, 16;
	add.s64 	%rd78, %rd3, 16;
	mul.wide.u32 	%rd19, %r1, 4;
	add.s64 	%rd20, %rd19, %rd1;
	add.s64 	%rd77, %rd20, 2048;
	mov.f32 	%f98, 0f00000000;
$L__BB6_4:
	.pragma "nounroll";
	ld.global.f32 	%f17, [%rd79+-16];
	ld.global.u32 	%r15, [%rd78+-16];
	shl.b32 	%r16, %r15, 7;
	add.s32 	%r17, %r16, %r1;
	mul.wide.s32 	%rd21, %r17, 4;
	add.s64 	%rd22, %rd2, %rd21;
	ld.global.f32 	%f18, [%rd22];
	ld.global.f32 	%f19, [%rd77+-2048];
	setp.gt.f32 	%p4, %f19, 0f00000000;
	fma.rn.f32 	%f20, %f17, %f18, %f98;
	selp.f32 	%f21, %f20, %f98, %p4;
	ld.global.f32 	%f22, [%rd79+-12];
	ld.global.u32 	%r18, [%rd78+-12];
	shl.b32 	%r19, %r18, 7;
	add.s32 	%r20, %r19, %r1;
	mul.wide.s32 	%rd23, %r20, 4;
	add.s64 	%rd24, %rd2, %rd23;
	ld.global.f32 	%f23, [%rd24];
	ld.global.f32 	%f24, [%rd77+-1536];
	setp.gt.f32 	%p5, %f24, 0f00000000;
	fma.rn.f32 	%f25, %f22, %f23, %f21;
	selp.f32 	%f26, %f25, %f21, %p5;
	ld.global.f32 	%f27, [%rd79+-8];
	ld.global.u32 	%r21, [%rd78+-8];
	shl.b32 	%r22, %r21, 7;
	add.s32 	%r23, %r22, %r1;
	mul.wide.s32 	%rd25, %r23, 4;
	add.s64 	%rd26, %rd2, %rd25;
	ld.global.f32 	%f28, [%rd26];
	ld.global.f32 	%f29, [%rd77+-1024];
	setp.gt.f32 	%p6, %f29, 0f00000000;
	fma.rn.f32 	%f30, %f27, %f28, %f26;
	selp.f32 	%f31, %f30, %f26, %p6;
	ld.global.f32 	%f32, [%rd79+-4];
	ld.global.u32 	%r24, [%rd78+-4];
	shl.b32 	%r25, %r24, 7;
	add.s32 	%r26, %r25, %r1;
	mul.wide.s32 	%rd27, %r26, 4;
	add.s64 	%rd28, %rd2, %rd27;
	ld.global.f32 	%f33, [%rd28];
	ld.global.f32 	%f34, [%rd77+-512];
	setp.gt.f32 	%p7, %f34, 0f00000000;
	fma.rn.f32 	%f35, %f32, %f33, %f31;
	selp.f32 	%f36, %f35, %f31, %p7;
	ld.global.f32 	%f37, [%rd79];
	ld.global.u32 	%r27, [%rd78];
	shl.b32 	%r28, %r27, 7;
	add.s32 	%r29, %r28, %r1;
	mul.wide.s32 	%rd29, %r29, 4;
	add.s64 	%rd30, %rd2, %rd29;
	ld.global.f32 	%f38, [%rd30];
	ld.global.f32 	%f39, [%rd77];
	setp.gt.f32 	%p8, %f39, 0f00000000;
	fma.rn.f32 	%f40, %f37, %f38, %f36;
	selp.f32 	%f41, %f40, %f36, %p8;
	ld.global.f32 	%f42, [%rd79+4];
	ld.global.u32 	%r30, [%rd78+4];
	shl.b32 	%r31, %r30, 7;
	add.s32 	%r32, %r31, %r1;
	mul.wide.s32 	%rd31, %r32, 4;
	add.s64 	%rd32, %rd2, %rd31;
	ld.global.f32 	%f43, [%rd32];
	ld.global.f32 	%f44, [%rd77+512];
	setp.gt.f32 	%p9, %f44, 0f00000000;
	fma.rn.f32 	%f45, %f42, %f43, %f41;
	selp.f32 	%f46, %f45, %f41, %p9;
	ld.global.f32 	%f47, [%rd79+8];
	ld.global.u32 	%r33, [%rd78+8];
	shl.b32 	%r34, %r33, 7;
	add.s32 	%r35, %r34, %r1;
	mul.wide.s32 	%rd33, %r35, 4;
	add.s64 	%rd34, %rd2, %rd33;
	ld.global.f32 	%f48, [%rd34];
	ld.global.f32 	%f49, [%rd77+1024];
	setp.gt.f32 	%p10, %f49, 0f00000000;
	fma.rn.f32 	%f50, %f47, %f48, %f46;
	selp.f32 	%f51, %f50, %f46, %p10;
	ld.global.f32 	%f52, [%rd79+12];
	ld.global.u32 	%r36, [%rd78+12];
	shl.b32 	%r37, %r36, 7;
	add.s32 	%r38, %r37, %r1;
	mul.wide.s32 	%rd35, %r38, 4;
	add.s64 	%rd36, %rd2, %rd35;
	ld.global.f32 	%f53, [%rd36];
	ld.global.f32 	%f54, [%rd77+1536];
	setp.gt.f32 	%p11, %f54, 0f00000000;
	fma.rn.f32 	%f55, %f52, %f53, %f51;
	selp.f32 	%f98, %f55, %f51, %p11;
	add.s32 	%r71, %r71, 8;
	add.s64 	%rd79, %rd79, 32;
	add.s64 	%rd78, %rd78, 32;
	add.s64 	%rd77, %rd77, 4096;
	setp.ne.s32 	%p12, %r71, 0;
	@%p12 bra 	$L__BB6_4;
$L__BB6_5:
	setp.eq.s32 	%p13, %r2, 0;
	@%p13 bra 	$L__BB6_13;
	and.b32  	%r8, %r13, 3;
	setp.lt.u32 	%p14, %r2, 4;
	@%p14 bra 	$L__BB6_8;
	mul.wide.u32 	%rd37, %r73, 4;
	add.s64 	%rd38, %rd4, %rd37;
	ld.global.f32 	%f57, [%rd38];
	add.s64 	%rd39, %rd3, %rd37;
	ld.global.u32 	%r39, [%rd39];
	shl.b32 	%r40, %r39, 7;
	add.s32 	%r41, %r40, %r1;
	mul.wide.s32 	%rd40, %r41, 4;
	add.s64 	%rd41, %rd2, %rd40;
	ld.global.f32 	%f58, [%rd41];
	shl.b32 	%r42, %r73, 7;
	add.s32 	%r43, %r42, %r1;
	mul.wide.u32 	%rd42, %r43, 4;
	add.s64 	%rd43, %rd1, %rd42;
	ld.global.f32 	%f59, [%rd43];
	setp.gt.f32 	%p15, %f59, 0f00000000;
	fma.rn.f32 	%f60, %f57, %f58, %f98;
	selp.f32 	%f61, %f60, %f98, %p15;
	ld.global.f32 	%f62, [%rd38+4];
	ld.global.u32 	%r44, [%rd39+4];
	shl.b32 	%r45, %r44, 7;
	add.s32 	%r46, %r45, %r1;
	mul.wide.s32 	%rd44, %r46, 4;
	add.s64 	%rd45, %rd2, %rd44;
	ld.global.f32 	%f63, [%rd45];
	add.s32 	%r47, %r43, 128;
	mul.wide.u32 	%rd46, %r47, 4;
	add.s64 	%rd47, %rd1, %rd46;
	ld.global.f32 	%f64, [%rd47];
	setp.gt.f32 	%p16, %f64, 0f00000000;
	fma.rn.f32 	%f65, %f62, %f63, %f61;
	selp.f32 	%f66, %f65, %f61, %p16;
	ld.global.f32 	%f67, [%rd38+8];
	ld.global.u32 	%r48, [%rd39+8];
	shl.b32 	%r49, %r48, 7;
	add.s32 	%r50, %r49, %r1;
	mul.wide.s32 	%rd48, %r50, 4;
	add.s64 	%rd49, %rd2, %rd48;
	ld.global.f32 	%f68, [%rd49];
	add.s32 	%r51, %r43, 256;
	mul.wide.u32 	%rd50, %r51, 4;
	add.s64 	%rd51, %rd1, %rd50;
	ld.global.f32 	%f69, [%rd51];
	setp.gt.f32 	%p17, %f69, 0f00000000;
	fma.rn.f32 	%f70, %f67, %f68, %f66;
	selp.f32 	%f71, %f70, %f66, %p17;
	ld.global.f32 	%f72, [%rd38+12];
	ld.global.u32 	%r52, [%rd39+12];
	shl.b32 	%r53, %r52, 7;
	add.s32 	%r54, %r53, %r1;
	mul.wide.s32 	%rd52, %r54, 4;
	add.s64 	%rd53, %rd2, %rd52;
	ld.global.f32 	%f73, [%rd53];
	add.s32 	%r55, %r43, 384;
	mul.wide.u32 	%rd54, %r55, 4;
	add.s64 	%rd55, %rd1, %rd54;
	ld.global.f32 	%f74, [%rd55];
	setp.gt.f32 	%p18, %f74, 0f00000000;
	fma.rn.f32 	%f75, %f72, %f73, %f71;
	selp.f32 	%f98, %f75, %f71, %p18;
	add.s32 	%r73, %r73, 4;
$L__BB6_8:
	setp.eq.s32 	%p19, %r8, 0;
	@%p19 bra 	$L__BB6_13;
	setp.eq.s32 	%p20, %r8, 1;
	@%p20 bra 	$L__BB6_11;
	mul.wide.u32 	%rd56, %r73, 4;
	add.s64 	%rd57, %rd4, %rd56;
	ld.global.f32 	%f77, [%rd57];
	add.s64 	%rd58, %rd3, %rd56;
	ld.global.u32 	%r56, [%rd58];
	shl.b32 	%r57, %r56, 7;
	add.s32 	%r58, %r57, %r1;
	mul.wide.s32 	%rd59, %r58, 4;
	add.s64 	%rd60, %rd2, %rd59;
	ld.global.f32 	%f78, [%rd60];
	shl.b32 	%r59, %r73, 7;
	add.s32 	%r60, %r59, %r1;
	mul.wide.u32 	%rd61, %r60, 4;
	add.s64 	%rd62, %rd1, %rd61;
	ld.global.f32 	%f79, [%rd62];
	setp.gt.f32 	%p21, %f79, 0f00000000;
	fma.rn.f32 	%f80, %f77, %f78, %f98;
	selp.f32 	%f81, %f80, %f98, %p21;
	ld.global.f32 	%f82, [%rd57+4];
	ld.global.u32 	%r61, [%rd58+4];
	shl.b32 	%r62, %r61, 7;
	add.s32 	%r63, %r62, %r1;
	mul.wide.s32 	%rd63, %r63, 4;
	add.s64 	%rd64, %rd2, %rd63;
	ld.global.f32 	%f83, [%rd64];
	add.s32 	%r64, %r60, 128;
	mul.wide.u32 	%rd65, %r64, 4;
	add.s64 	%rd66, %rd1, %rd65;
	ld.global.f32 	%f84, [%rd66];
	setp.gt.f32 	%p22, %f84, 0f00000000;
	fma.rn.f32 	%f85, %f82, %f83, %f81;
	selp.f32 	%f98, %f85, %f81, %p22;
	add.s32 	%r73, %r73, 2;
$L__BB6_11:
	and.b32  	%r65, %r13, 1;
	setp.eq.b32 	%p23, %r65, 1;
	not.pred 	%p24, %p23;
	@%p24 bra 	$L__BB6_13;
	mul.wide.u32 	%rd67, %r73, 4;
	add.s64 	%rd68, %rd4, %rd67;
	ld.global.f32 	%f86, [%rd68];
	add.s64 	%rd69, %rd3, %rd67;
	ld.global.u32 	%r66, [%rd69];
	shl.b32 	%r67, %r66, 7;
	add.s32 	%r68, %r67, %r1;
	mul.wide.s32 	%rd70, %r68, 4;
	add.s64 	%rd71, %rd2, %rd70;
	ld.global.f32 	%f87, [%rd71];
	shl.b32 	%r69, %r73, 7;
	add.s32 	%r70, %r69, %r1;
	mul.wide.u32 	%rd72, %r70, 4;
	add.s64 	%rd73, %rd1, %rd72;
	ld.global.f32 	%f88, [%rd73];
	setp.gt.f32 	%p25, %f88, 0f00000000;
	fma.rn.f32 	%f89, %f86, %f87, %f98;
	selp.f32 	%f98, %f89, %f98, %p25;
$L__BB6_13:
	cvta.to.global.u64 	%rd74, %rd14;
	mul.wide.u32 	%rd75, %r1, 4;
	add.s64 	%rd76, %rd74, %rd75;
	atom.global.add.f32 	%f90, [%rd76], %f98;
$L__BB6_14:
	ret;

}
	// .globl	_Z22apply_gradients_kernelPfPKfifi
.visible .entry _Z22apply_gradients_kernelPfPKfifi(
	.param .u64 .ptr .align 1 _Z22apply_gradients_kernelPfPKfifi_param_0,
	.param .u64 .ptr .align 1 _Z22apply_gradients_kernelPfPKfifi_param_1,
	.param .u32 _Z22apply_gradients_kernelPfPKfifi_param_2,
	.param .f32 _Z22apply_gradients_kernelPfPKfifi_param_3,
	.param .u32 _Z22apply_gradients_kernelPfPKfifi_param_4
)
{
	.reg .pred 	%p<4>;
	.reg .b32 	%r<7>;
	.reg .b32 	%f<10>;
	.reg .b64 	%rd<8>;

	ld.param.u64 	%rd1, [_Z22apply_gradients_kernelPfPKfifi_param_0];
	ld.param.u64 	%rd2, [_Z22apply_gradients_kernelPfPKfifi_param_1];
	ld.param.u32 	%r3, [_Z22apply_gradients_kernelPfPKfifi_param_2];
	ld.param.f32 	%f1, [_Z22apply_gradients_kernelPfPKfifi_param_3];
	ld.param.u32 	%r2, [_Z22apply_gradients_kernelPfPKfifi_param_4];
	mov.u32 	%r4, %ctaid.x;
	mov.u32 	%r5, %ntid.x;
	mov.u32 	%r6, %tid.x;
	mad.lo.s32 	%r1, %r4, %r5, %r6;
	setp.ge.s32 	%p1, %r1, %r3;
	@%p1 bra 	$L__BB7_2;
	cvta.to.global.u64 	%rd3, %rd2;
	cvta.to.global.u64 	%rd4, %rd1;
	cvt.rn.f32.s32 	%f2, %r2;
	div.rn.f32 	%f3, %f1, %f2;
	mul.wide.s32 	%rd5, %r1, 4;
	add.s64 	%rd6, %rd3, %rd5;
	ld.global.f32 	%f4, [%rd6];
	mul.f32 	%f5, %f3, %f4;
	setp.gt.f32 	%p2, %f5, 0f40A00000;
	selp.f32 	%f6, 0f40A00000, %f5, %p2;
	setp.lt.f32 	%p3, %f6, 0fC0A00000;
	selp.f32 	%f7, 0fC0A00000, %f6, %p3;
	add.s64 	%rd7, %rd4, %rd5;
	ld.global.f32 	%f8, [%rd7];
	add.f32 	%f9, %f8, %f7;
	st.global.f32 	[%rd7], %f9;
$L__BB7_2:
	ret;

}


// ===== COMPILED SASS (sm_100) =====

	.target	sm_100

	.elftype	@"ET_EXEC"


//--------------------- .note.nv.tkinfo           --------------------------
	.section	.note.nv.tkinfo,"",@"SHT_NOTE"
	.sectionflags	@"SHF_NOTE_NV_TKINFO"
	.tkinfo
        /*0018*/ 	.word	0x00000002
        /*0030*/ 	.string	""
        /*0030*/ 	.string	"ptxas"
        /*0030*/ 	.string	"Cuda compilation tools, release 13.0, V13.0.88"
        /*0030*/ 	.string	"Build cuda_13.0.r13.0/compiler.36424714_0"
        /*0030*/ 	.string	"-arch sm_100 -m 64 "



//--------------------- .note.nv.cuinfo           --------------------------
	.section	.note.nv.cuinfo,"",@"SHT_NOTE"
	.sectionflags	@"SHF_NOTE_NV_CUINFO"
        /*0018*/ 	.short	0x0002
        /*001a*/ 	.short	0x0064
        /*001c*/ 	.short	0x0082
	.zero		2


//--------------------- .nv.info                  --------------------------
	.section	.nv.info,"",@"SHT_CUDA_INFO"
	.align	4


	//----- nvinfo : EIATTR_REGCOUNT
	.align		4
        /*0000*/ 	.byte	0x04, 0x2f
        /*0002*/ 	.short	(.L_10 - .L_9)
	.align		4
.L_9:
        /*0004*/ 	.word	index@(_Z21forward_hidden_kernelPKfS0_S0_Pfi)
        /*0008*/ 	.word	0x00000014


	//----- nvinfo : EIATTR_FRAME_SIZE
	.align		4
.L_10:
        /*000c*/ 	.byte	0x04, 0x11
        /*000e*/ 	.short	(.L_12 - .L_11)
	.align		4
.L_11:
        /*0010*/ 	.word	index@(_Z21forward_hidden_kernelPKfS0_S0_Pfi)
        /*0014*/ 	.word	0x00000000


	//----- nvinfo : EIATTR_REGCOUNT
	.align		4
.L_12:
        /*0018*/ 	.byte	0x04, 0x2f
        /*001a*/ 	.short	(.L_14 - .L_13)
	.align		4
.L_13:
        /*001c*/ 	.word	index@(_Z21forward_output_kernelPKfS0_S0_Pfi)
        /*0020*/ 	.word	0x0000001a


	//----- nvinfo : EIATTR_FRAME_SIZE
	.align		4
.L_14:
        /*0024*/ 	.byte	0x04, 0x11
        /*0026*/ 	.short	(.L_16 - .L_15)
	.align		4
.L_15:
        /*0028*/ 	.word	index@(_Z21forward_output_kernelPKfS0_S0_Pfi)
        /*002c*/ 	.word	0x00000000


	//----- nvinfo : EIATTR_REGCOUNT
	.align		4
.L_16:
        /*0030*/ 	.byte	0x04, 0x2f
        /*0032*/ 	.short	(.L_18 - .L_17)
	.align		4
.L_17:
        /*0034*/ 	.word	index@(_Z35compute_td_errors_double_dqn_kernelPKfS0_S0_PKiS0_S2_Pfi)
        /*0038*/ 	.word	0x00000014


	//----- nvinfo : EIATTR_FRAME_SIZE
	.align		4
.L_18:
        /*003c*/ 	.byte	0x04, 0x11
        /*003e*/ 	.short	(.L_20 - .L_19)
	.align		4
.L_19:
        /*0040*/ 	.word	index@(_Z35compute_td_errors_double_dqn_kernelPKfS0_S0_PKiS0_S2_Pfi)
        /*0044*/ 	.word	0x00000000


	//----- nvinfo : EIATTR_REGCOUNT
	.align		4
.L_20:
        /*0048*/ 	.byte	0x04, 0x2f
        /*004a*/ 	.short	(.L_22 - .L_21)
	.align		4
.L_21:
        /*004c*/ 	.word	index@(_Z22compute_grad_W2_kernelPKfS0_PKiPfi)
        /*0050*/ 	.word	0x00000020


	//----- nvinfo : EIATTR_FRAME_SIZE
	.align		4
.L_22:
        /*0054*/ 	.byte	0x04, 0x11
        /*0056*/ 	.short	(.L_24 - .L_23)
	.align		4
.L_23:
        /*0058*/ 	.word	index@(_Z22compute_grad_W2_kernelPKfS0_PKiPfi)
        /*005c*/ 	.word	0x00000000


	//----- nvinfo : EIATTR_REGCOUNT
	.align		4
.L_24:
        /*0060*/ 	.byte	0x04, 0x2f
        /*0062*/ 	.short	(.L_26 - .L_25)
	.align		4
.L_25:
        /*0064*/ 	.word	index@(_Z22compute_grad_b2_kernelPKfPKiPfi)
        /*0068*/ 	.word	0x00000020


	//----- nvinfo : EIATTR_FRAME_SIZE
	.align		4
.L_26:
        /*006c*/ 	.byte	0x04, 0x11
        /*006e*/ 	.short	(.L_28 - .L_27)
	.align		4
.L_27:
        /*0070*/ 	.word	index@(_Z22compute_grad_b2_kernelPKfPKiPfi)
        /*0074*/ 	.word	0x00000000


	//----- nvinfo : EIATTR_REGCOUNT
	.align		4
.L_28:
        /*0078*/ 	.byte	0x04, 0x2f
        /*007a*/ 	.short	(.L_30 - .L_29)
	.align		4
.L_29:
        /*007c*/ 	.word	index@(_Z22compute_grad_W1_kernelPKfS0_S0_S0_PKiPfi)
        /*0080*/ 	.word	0x00000020


	//----- nvinfo : EIATTR_FRAME_SIZE
	.align		4
.L_30:
        /*0084*/ 	.byte	0x04, 0x11
        /*0086*/ 	.short	(.L_32 - .L_31)
	.align		4
.L_31:
        /*0088*/ 	.word	index@(_Z22compute_grad_W1_kernelPKfS0_S0_S0_PKiPfi)
        /*008c*/ 	.word	0x00000000


	//----- nvinfo : EIATTR_REGCOUNT
	.align		4
.L_32:
        /*0090*/ 	.byte	0x04, 0x2f
        /*0092*/ 	.short	(.L_34 - .L_33)
	.align		4
.L_33:
        /*0094*/ 	.word	index@(_Z22compute_grad_b1_kernelPKfS0_S0_PKiPfi)
        /*0098*/ 	.word	0x00000020


	//----- nvinfo : EIATTR_FRAME_SIZE
	.align		4
.L_34:
        /*009c*/ 	.byte	0x04, 0x11
        /*009e*/ 	.short	(.L_36 - .L_35)
	.align		4
.L_35:
        /*00a0*/ 	.word	index@(_Z22compute_grad_b1_kernelPKfS0_S0_PKiPfi)
        /*00a4*/ 	.word	0x00000000


	//----- nvinfo : EIATTR_REGCOUNT
	.align		4
.L_36:
        /*00a8*/ 	.byte	0x04, 0x2f
        /*00aa*/ 	.short	(.L_38 - .L_37)
	.align		4
.L_37:
        /*00ac*/ 	.word	index@(_Z22apply_gradients_kernelPfPKfifi)
        /*00b0*/ 	.word	0x00000010


	//----- nvinfo : EIATTR_FRAME_SIZE
	.align		4
.L_38:
        /*00b4*/ 	.byte	0x04, 0x11
        /*00b6*/ 	.short	(.L_40 - .L_39)
	.align		4
.L_39:
        /*00b8*/ 	.word	index@($__internal_0_$__cuda_sm3x_div_rn_noftz_f32_slowpath)
        /*00bc*/ 	.word	0x00000000


	//----- nvinfo : EIATTR_FRAME_SIZE
	.align		4
.L_40:
        /*00c0*/ 	.byte	0x04, 0x11
        /*00c2*/ 	.short	(.L_42 - .L_41)
	.align		4
.L_41:
        /*00c4*/ 	.word	index@(_Z22apply_gradients_kernelPfPKfifi)
        /*00c8*/ 	.word	0x00000000


	//----- nvinfo : EIATTR_MIN_STACK_SIZE
	.align		4
.L_42:
        /*00cc*/ 	.byte	0x04, 0x12
        /*00ce*/ 	.short	(.L_44 - .L_43)
	.align		4
.L_43:
        /*00d0*/ 	.word	index@(_Z22apply_gradients_kernelPfPKfifi)
        /*00d4*/ 	.word	0x00000000


	//----- nvinfo : EIATTR_MIN_STACK_SIZE
	.align		4
.L_44:
        /*00d8*/ 	.byte	0x04, 0x12
        /*00da*/ 	.short	(.L_46 - .L_45)
	.align		4
.L_45:
        /*00dc*/ 	.word	index@(_Z22compute_grad_b1_kernelPKfS0_S0_PKiPfi)
        /*00e0*/ 	.word	0x00000000


	//----- nvinfo : EIATTR_MIN_STACK_SIZE
	.align		4
.L_46:
        /*00e4*/ 	.byte	0x04, 0x12
        /*00e6*/ 	.short	(.L_48 - .L_47)
	.align		4
.L_47:
        /*00e8*/ 	.word	index@(_Z22compute_grad_W1_kernelPKfS0_S0_S0_PKiPfi)
        /*00ec*/ 	.word	0x00000000


	//----- nvinfo : EIATTR_MIN_STACK_SIZE
	.align		4
.L_48:
        /*00f0*/ 	.byte	0x04, 0x12
        /*00f2*/ 	.short	(.L_50 - .L_49)
	.align		4
.L_49:
        /*00f4*/ 	.word	index@(_Z22compute_grad_b2_kernelPKfPKiPfi)
        /*00f8*/ 	.word	0x00000000


	//----- nvinfo : EIATTR_MIN_STACK_SIZE
	.align		4
.L_50:
        /*00fc*/ 	.byte	0x04, 0x12
        /*00fe*/ 	.short	(.L_52 - .L_51)
	.align		4
.L_51:
        /*0100*/ 	.word	index@(_Z22compute_grad_W2_kernelPKfS0_PKiPfi)
        /*0104*/ 	.word	0x00000000


	//----- nvinfo : EIATTR_MIN_STACK_SIZE
	.align		4
.L_52:
        /*0108*/ 	.byte	0x04, 0x12
        /*010a*/ 	.short	(.L_54 - .L_53)
	.align		4
.L_53:
        /*010c*/ 	.word	index@(_Z35compute_td_errors_double_dqn_kernelPKfS0_S0_PKiS0_S2_Pfi)
        /*0110*/ 	.word	0x00000000


	//----- nvinfo : EIATTR_MIN_STACK_SIZE
	.align		4
.L_54:
        /*0114*/ 	.byte	0x04, 0x12
        /*0116*/ 	.short	(.L_56 - .L_55)
	.align		4
.L_55:
        /*0118*/ 	.word	index@(_Z21forward_output_kernelPKfS0_S0_Pfi)
        /*011c*/ 	.word	0x00000000


	//----- nvinfo : EIATTR_MIN_STACK_SIZE
	.align		4
.L_56:
        /*0120*/ 	.byte	0x04, 0x12
        /*0122*/ 	.short	(.L_58 - .L_57)
	.align		4
.L_57:
        /*0124*/ 	.word	index@(_Z21forward_hidden_kernelPKfS0_S0_Pfi)
        /*0128*/ 	.word	0x00000000
.L_58:


//--------------------- .nv.compat                --------------------------
	.section	.nv.compat,"",@"SHT_CUDA_COMPAT_INFO"
	.align	4
        /*0000*/ 	.byte	0x02, 0x09, 0x00, 0x00, 0x02, 0x02, 0x01, 0x00, 0x02, 0x05, 0x05, 0x00, 0x03, 0x07, 0x01, 0x01
        /*0010*/ 	.byte	0x02, 0x03, 0x00, 0x00, 0x02, 0x06, 0x01, 0x00, 0x04, 0x0b, 0x08, 0x00, 0x01, 0x00, 0x00, 0x00
        /*0020*/ 	.byte	0x00, 0x00, 0x00, 0x00


//--------------------- .nv.info._Z22apply_gradients_kernelPfPKfifi --------------------------
	.section	.nv.info._Z22apply_gradients_kernelPfPKfifi,"",@"SHT_CUDA_INFO"
	.sectionflags	@""
	.align	4


	//----- nvinfo : EIATTR_CUDA_API_VERSION
	.align		4
        /*0000*/ 	.byte	0x04, 0x37
        /*0002*/ 	.short	(.L_60 - .L_59)
.L_59:
        /*0004*/ 	.word	0x00000082


	//----- nvinfo : EIATTR_KPARAM_INFO
	.align		4
.L_60:
        /*0008*/ 	.byte	0x04, 0x17
        /*000a*/ 	.short	(.L_62 - .L_61)
.L_61:
        /*000c*/ 	.word	0x00000000
        /*0010*/ 	.short	0x0004
        /*0012*/ 	.short	0x0018
        /*0014*/ 	.byte	0x00, 0xf0, 0x11, 0x00


	//----- nvinfo : EIATTR_KPARAM_INFO
	.align		4
.L_62:
        /*0018*/ 	.byte	0x04, 0x17
        /*001a*/ 	.short	(.L_64 - .L_63)
.L_63:
        /*001c*/ 	.word	0x00000000
        /*0020*/ 	.short	0x0003
        /*0022*/ 	.short	0x0014
        /*0024*/ 	.byte	0x00, 0xf0, 0x11, 0x00


	//----- nvinfo : EIATTR_KPARAM_INFO
	.align		4
.L_64:
        /*0028*/ 	.byte	0x04, 0x17
        /*002a*/ 	.short	(.L_66 - .L_65)
.L_65:
        /*002c*/ 	.word	0x00000000
        /*0030*/ 	.short	0x0002
        /*0032*/ 	.short	0x0010
        /*0034*/ 	.byte	0x00, 0xf0, 0x11, 0x00


	//----- nvinfo : EIATTR_KPARAM_INFO
	.align		4
.L_66:
        /*0038*/ 	.byte	0x04, 0x17
        /*003a*/ 	.short	(.L_68 - .L_67)
.L_67:
        /*003c*/ 	.word	0x00000000
        /*0040*/ 	.short	0x0001
        /*0042*/ 	.short	0x0008
        /*0044*/ 	.byte	0x00, 0xf5, 0x21, 0x00


	//----- nvinfo : EIATTR_KPARAM_INFO
	.align		4
.L_68:
        /*0048*/ 	.byte	0x04, 0x17
        /*004a*/ 	.short	(.L_70 - .L_69)
.L_69:
        /*004c*/ 	.word	0x00000000
        /*0050*/ 	.short	0x0000
        /*0052*/ 	.short	0x0000
        /*0054*/ 	.byte	0x00, 0xf5, 0x21, 0x00


	//----- nvinfo : EIATTR_SPARSE_MMA_MASK
	.align		4
.L_70:
        /*0058*/ 	.byte	0x03, 0x50
        /*005a*/ 	.short	0x0000


	//----- nvinfo : EIATTR_MAXREG_COUNT
	.align		4
        /*005c*/ 	.byte	0x03, 0x1b
        /*005e*/ 	.short	0x00ff


	//----- nvinfo : EIATTR_MERCURY_ISA_VERSION
	.align		4
        /*0060*/ 	.byte	0x03, 0x5f
        /*0062*/ 	.short	0x0101


	//----- nvinfo : EIATTR_VRC_CTA_INIT_COUNT
	.align		4
        /*0064*/ 	.byte	0x02, 0x4a
	.zero		1
	.zero		1


	//----- nvinfo : EIATTR_EXIT_INSTR_OFFSETS
	.align		4
        /*0068*/ 	.byte	0x04, 0x1c
        /*006a*/ 	.short	(.L_72 - .L_71)


	//   ....[0]....
.L_71:
        /*006c*/ 	.word	0x00000070


	//   ....[1]....
        /*0070*/ 	.word	0x00000220


	//----- nvinfo : EIATTR_CRS_STACK_SIZE
	.align		4
.L_72:
        /*0074*/ 	.byte	0x04, 0x1e
        /*0076*/ 	.short	(.L_74 - .L_73)
.L_73:
        /*0078*/ 	.word	0x00000000


	//----- nvinfo : EIATTR_CBANK_PARAM_SIZE
	.align		4
.L_74:
        /*007c*/ 	.byte	0x03, 0x19
        /*007e*/ 	.short	0x001c


	//----- nvinfo : EIATTR_PARAM_CBANK
	.align		4
        /*0080*/ 	.byte	0x04, 0x0a
        /*0082*/ 	.short	(.L_76 - .L_75)
	.align		4
.L_75:
        /*0084*/ 	.word	index@(.nv.constant0._Z22apply_gradients_kernelPfPKfifi)
        /*0088*/ 	.short	0x0380
        /*008a*/ 	.short	0x001c


	//----- nvinfo : EIATTR_SW_WAR
	.align		4
.L_76:
        /*008c*/ 	.byte	0x04, 0x36
        /*008e*/ 	.short	(.L_78 - .L_77)
.L_77:
        /*0090*/ 	.word	0x00000008
.L_78:


//--------------------- .nv.info._Z22compute_grad_b1_kernelPKfS0_S0_PKiPfi --------------------------
	.section	.nv.info._Z22compute_grad_b1_kernelPKfS0_S0_PKiPfi,"",@"SHT_CUDA_INFO"
	.sectionflags	@""
	.align	4


	//----- nvinfo : EIATTR_CUDA_API_VERSION
	.align		4
        /*0000*/ 	.byte	0x04, 0x37
        /*0002*/ 	.short	(.L_80 - .L_79)
.L_79:
        /*0004*/ 	.word	0x00000082


	//----- nvinfo : EIATTR_KPARAM_INFO
	.align		4
.L_80:
        /*0008*/ 	.byte	0x04, 0x17
        /*000a*/ 	.short	(.L_82 - .L_81)
.L_81:
        /*000c*/ 	.word	0x00000000
        /*0010*/ 	.short	0x0005
        /*0012*/ 	.short	0x0028
        /*0014*/ 	.byte	0x00, 0xf0, 0x11, 0x00


	//----- nvinfo : EIATTR_KPARAM_INFO
	.align		4
.L_82:
        /*0018*/ 	.byte	0x04, 0x17
        /*001a*/ 	.short	(.L_84 - .L_83)
.L_83:
        /*001c*/ 	.word	0x00000000
        /*0020*/ 	.short	0x0004
        /*0022*/ 	.short	0x0020
        /*0024*/ 	.byte	0x00, 0xf5, 0x21, 0x00


	//----- nvinfo : EIATTR_KPARAM_INFO
	.align		4
.L_84:
        /*0028*/ 	.byte	0x04, 0x17
        /*002a*/ 	.short	(.L_86 - .L_85)
.L_85:
        /*002c*/ 	.word	0x00000000
        /*0030*/ 	.short	0x0003
        /*0032*/ 	.short	0x0018
        /*0034*/ 	.byte	0x00, 0xf5, 0x21, 0x00


	//----- nvinfo : EIATTR_KPARAM_INFO
	.align		4
.L_86:
        /*0038*/ 	.byte	0x04, 0x17
        /*003a*/ 	.short	(.L_88 - .L_87)
.L_87:
        /*003c*/ 	.word	0x00000000
        /*0040*/ 	.short	0x0002
        /*0042*/ 	.short	0x0010
        /*0044*/ 	.byte	0x00, 0xf5, 0x21, 0x00


	//----- nvinfo : EIATTR_KPARAM_INFO
	.align		4
.L_88:
        /*0048*/ 	.byte	0x04, 0x17
        /*004a*/ 	.short	(.L_90 - .L_89)
.L_89:
        /*004c*/ 	.word	0x00000000
        /*0050*/ 	.short	0x0001
        /*0052*/ 	.short	0x0008
        /*0054*/ 	.byte	0x00, 0xf5, 0x21, 0x00


	//----- nvinfo : EIATTR_KPARAM_INFO
	.align		4
.L_90:
        /*0058*/ 	.byte	0x04, 0x17
        /*005a*/ 	.short	(.L_92 - .L_91)
.L_91:
        /*005c*/ 	.word	0x00000000
        /*0060*/ 	.short	0x0000
        /*0062*/ 	.short	0x0000
        /*0064*/ 	.byte	0x00, 0xf5, 0x21, 0x00


	//----- nvinfo : EIATTR_SPARSE_MMA_MASK
	.align		4
.L_92:
        /*0068*/ 	.byte	0x03, 0x50
        /*006a*/ 	.short	0x0000


	//----- nvinfo : EIATTR_MAXREG_COUNT
	.align		4
        /*006c*/ 	.byte	0x03, 0x1b
        /*006e*/ 	.short	0x00ff


	//----- nvinfo : EIATTR_MERCURY_ISA_VERSION
	.align		4
        /*0070*/ 	.byte	0x03, 0x5f
        /*0072*/ 	.short	0x0101


	//----- nvinfo : EIATTR_VRC_CTA_INIT_COUNT
	.align		4
        /*0074*/ 	.byte	0x02, 0x4a
	.zero		1
	.zero		1


	//----- nvinfo : EIATTR_EXIT_INSTR_OFFSETS
	.align		4
        /*0078*/ 	.byte	0x04, 0x1c
        /*007a*/ 	.short	(.L_94 - .L_93)


	//   ....[0]....
.L_93:
        /*007c*/ 	.word	0x00000030


	//   ....[1]....
        /*0080*/ 	.word	0x00000d30


	//----- nvinfo : EIATTR_CBANK_PARAM_SIZE
	.align		4
.L_94:
        /*0084*/ 	.byte	0x03, 0x19
        /*0086*/ 	.short	0x002c


	//----- nvinfo : EIATTR_PARAM_CBANK
	.align		4
        /*0088*/ 	.byte	0x04, 0x0a
        /*008a*/ 	.short	(.L_96 - .L_95)
	.align		4
.L_95:
        /*008c*/ 	.word	index@(.nv.constant0._Z22compute_grad_b1_kernelPKfS0_S0_PKiPfi)
        /*0090*/ 	.short	0x0380
        /*0092*/ 	.short	0x002c


	//----- nvinfo : EIATTR_SW_WAR
	.align		4
.L_96:
        /*0094*/ 	.byte	0x04, 0x36
        /*0096*/ 	.short	(.L_98 - .L_97)
.L_97:
        /*0098*/ 	.word	0x00000008
.L_98:


//--------------------- .nv.info._Z22compute_grad_W1_kernelPKfS0_S0_S0_PKiPfi --------------------------
	.section	.nv.info._Z22compute_grad_W1_kernelPKfS0_S0_S0_PKiPfi,"",@"SHT_CUDA_INFO"
	.sectionflags	@""
	.align	4


	//----- nvinfo : EIATTR_CUDA_API_VERSION
	.align		4
        /*0000*/ 	.byte	0x04, 0x37
        /*0002*/ 	.short	(.L_100 - .L_99)
.L_99:
        /*0004*/ 	.word	0x00000082


	//----- nvinfo : EIATTR_KPARAM_INFO
	.align		4
.L_100:
        /*0008*/ 	.byte	0x04, 0x17
        /*000a*/ 	.short	(.L_102 - .L_101)
.L_101:
        /*000c*/ 	.word	0x00000000
        /*0010*/ 	.short	0x0006
        /*0012*/ 	.short	0x0030
        /*0014*/ 	.byte	0x00, 0xf0, 0x11, 0x00


	//----- nvinfo : EIATTR_KPARAM_INFO
	.align		4
.L_102:
        /*0018*/ 	.byte	0x04, 0x17
        /*001a*/ 	.short	(.L_104 - .L_103)
.L_103:
        /*001c*/ 	.word	0x00000000
        /*0020*/ 	.short	0x0005
        /*0022*/ 	.short	0x0028
        /*0024*/ 	.byte	0x00, 0xf5, 0x21, 0x00


	//----- nvinfo : EIATTR_KPARAM_INFO
	.align		4
.L_104:
        /*0028*/ 	.byte	0x04, 0x17
        /*002a*/ 	.short	(.L_106 - .L_105)
.L_105:
        /*002c*/ 	.word	0x00000000
        /*0030*/ 	.short	0x0004
        /*0032*/ 	.short	0x0020
        /*0034*/ 	.byte	0x00, 0xf5, 0x21, 0x00


	//----- nvinfo : EIATTR_KPARAM_INFO
	.align		4
.L_106:
        /*0038*/ 	.byte	0x04, 0x17
        /*003a*/ 	.short	(.L_108 - .L_107)
.L_107:
        /*003c*/ 	.word	0x00000000
        /*0040*/ 	.short	0x0003
        /*0042*/ 	.short	0x0018
        /*0044*/ 	.byte	0x00, 0xf5, 0x21, 0x00


	//----- nvinfo : EIATTR_KPARAM_INFO
	.align		4
.L_108:
        /*0048*/ 	.byte	0x04, 0x17
        /*004a*/ 	.short	(.L_110 - .L_109)
.L_109:
        /*004c*/ 	.word	0x00000000
        /*0050*/ 	.short	0x0002
        /*0052*/ 	.short	0x0010
        /*0054*/ 	.byte	0x00, 0xf5, 0x21, 0x00


	//----- nvinfo : EIATTR_KPARAM_INFO
	.align		4
.L_110:
        /*0058*/ 	.byte	0x04, 0x17
        /*005a*/ 	.short	(.L_112 - .L_111)
.L_111:
        /*005c*/ 	.word	0x00000000
        /*0060*/ 	.short	0x0001
        /*0062*/ 	.short	0x0008
        /*0064*/ 	.byte	0x00, 0xf5, 0x21, 0x00


	//----- nvinfo : EIATTR_KPARAM_INFO
	.align		4
.L_112:
        /*0068*/ 	.byte	0x04, 0x17
        /*006a*/ 	.short	(.L_114 - .L_113)
.L_113:
        /*006c*/ 	.word	0x00000000
        /*0070*/ 	.short	0x0000
        /*0072*/ 	.short	0x0000
        /*0074*/ 	.byte	0x00, 0xf5, 0x21, 0x00


	//----- nvinfo : EIATTR_SPARSE_MMA_MASK
	.align		4
.L_114:
        /*0078*/ 	.byte	0x03, 0x50
        /*007a*/ 	.short	0x0000


	//----- nvinfo : EIATTR_MAXREG_COUNT
	.align		4
        /*007c*/ 	.byte	0x03, 0x1b
        /*007e*/ 	.short	0x00ff


	//----- nvinfo : EIATTR_MERCURY_ISA_VERSION
	.align		4
        /*0080*/ 	.byte	0x03, 0x5f
        /*0082*/ 	.short	0x0101


	//----- nvinfo : EIATTR_VRC_CTA_INIT_COUNT
	.align		4
        /*0084*/ 	.byte	0x02, 0x4a
	.zero		1
	.zero		1


	//----- nvinfo : EIATTR_EXIT_INSTR_OFFSETS
	.align		4
        /*0088*/ 	.byte	0x04, 0x1c
        /*008a*/ 	.short	(.L_116 - .L_115)


	//   ....[0]....
.L_115:
        /*008c*/ 	.word	0x00000050


	//   ....[1]....
        /*0090*/ 	.word	0x00000a70


	//----- nvinfo : EIATTR_CBANK_PARAM_SIZE
	.align		4
.L_116:
        /*0094*/ 	.byte	0x03, 0x19
        /*0096*/ 	.short	0x0034


	//----- nvinfo : EIATTR_PARAM_CBANK
	.align		4
        /*0098*/ 	.byte	0x04, 0x0a
        /*009a*/ 	.short	(.L_118 - .L_117)
	.align		4
.L_117:
        /*009c*/ 	.word	index@(.nv.constant0._Z22compute_grad_W1_kernelPKfS0_S0_S0_PKiPfi)
        /*00a0*/ 	.short	0x0380
        /*00a2*/ 	.short	0x0034


	//----- nvinfo : EIATTR_SW_WAR
	.align		4
.L_118:
        /*00a4*/ 	.byte	0x04, 0x36
        /*00a6*/ 	.short	(.L_120 - .L_119)
.L_119:
        /*00a8*/ 	.word	0x00000008
.L_120:


//--------------------- .nv.info._Z22compute_grad_b2_kernelPKfPKiPfi --------------------------
	.section	.nv.info._Z22compute_grad_b2_kernelPKfPKiPfi,"",@"SHT_CUDA_INFO"
	.sectionflags	@""
	.align	4


	//----- nvinfo : EIATTR_CUDA_API_VERSION
	.align		4
        /*0000*/ 	.byte	0x04, 0x37
        /*0002*/ 	.short	(.L_122 - .L_121)
.L_121:
        /*0004*/ 	.word	0x00000082


	//----- nvinfo : EIATTR_KPARAM_INFO
	.align		4
.L_122:
        /*0008*/ 	.byte	0x04, 0x17
        /*000a*/ 	.short	(.L_124 - .L_123)
.L_123:
        /*000c*/ 	.word	0x00000000
        /*0010*/ 	.short	0x0003
        /*0012*/ 	.short	0x0018
        /*0014*/ 	.byte	0x00, 0xf0, 0x11, 0x00


	//----- nvinfo : EIATTR_KPARAM_INFO
	.align		4
.L_124:
        /*0018*/ 	.byte	0x04, 0x17
        /*001a*/ 	.short	(.L_126 - .L_125)
.L_125:
        /*001c*/ 	.word	0x00000000
        /*0020*/ 	.short	0x0002
        /*0022*/ 	.short	0x0010
        /*0024*/ 	.byte	0x00, 0xf5, 0x21, 0x00


	//----- nvinfo : EIATTR_KPARAM_INFO
	.align		4
.L_126:
        /*0028*/ 	.byte	0x04, 0x17
        /*002a*/ 	.short	(.L_128 - .L_127)
.L_127:
        /*002c*/ 	.word	0x00000000
        /*0030*/ 	.short	0x0001
        /*0032*/ 	.short	0x0008
        /*0034*/ 	.byte	0x00, 0xf5, 0x21, 0x00


	//----- nvinfo : EIATTR_KPARAM_INFO
	.align		4
.L_128:
        /*0038*/ 	.byte	0x04, 0x17
        /*003a*/ 	.short	(.L_130 - .L_129)
.L_129:
        /*003c*/ 	.word	0x00000000
        /*0040*/ 	.short	0x0000
        /*0042*/ 	.short	0x0000
        /*0044*/ 	.byte	0x00, 0xf5, 0x21, 0x00


	//----- nvinfo : EIATTR_SPARSE_MMA_MASK
	.align		4
.L_130:
        /*0048*/ 	.byte	0x03, 0x50
        /*004a*/ 	.short	0x0000


	//----- nvinfo : EIATTR_MAXREG_COUNT
	.align		4
        /*004c*/ 	.byte	0x03, 0x1b
        /*004e*/ 	.short	0x00ff


	//----- nvinfo : EIATTR_MERCURY_ISA_VERSION
	.align		4
        /*0050*/ 	.byte	0x03, 0x5f
        /*0052*/ 	.short	0x0101


	//----- nvinfo : EIATTR_VRC_CTA_INIT_COUNT
	.align		4
        /*0054*/ 	.byte	0x02, 0x4a
	.zero		1
	.zero		1


	//----- nvinfo : EIATTR_EXIT_INSTR_OFFSETS
	.align		4
        /*0058*/ 	.byte	0x04, 0x1c
        /*005a*/ 	.short	(.L_132 - .L_131)


	//   ....[0]....
.L_131:
        /*005c*/ 	.word	0x00000030


	//   ....[1]....
        /*0060*/ 	.word	0x00000c40


	//----- nvinfo : EIATTR_CBANK_PARAM_SIZE
	.align		4
.L_132:
        /*0064*/ 	.byte	0x03, 0x19
        /*0066*/ 	.short	0x001c


	//----- nvinfo : EIATTR_PARAM_CBANK
	.align		4
        /*0068*/ 	.byte	0x04, 0x0a
        /*006a*/ 	.short	(.L_134 - .L_133)
	.align		4
.L_133:
        /*006c*/ 	.word	index@(.nv.constant0._Z22compute_grad_b2_kernelPKfPKiPfi)
        /*0070*/ 	.short	0x0380
        /*0072*/ 	.short	0x001c


	//----- nvinfo : EIATTR_SW_WAR
	.align		4
.L_134:
        /*0074*/ 	.byte	0x04, 0x36
        /*0076*/ 	.short	(.L_136 - .L_135)
.L_135:
        /*0078*/ 	.word	0x00000008
.L_136:


//--------------------- .nv.info._Z22compute_grad_W2_kernelPKfS0_PKiPfi --------------------------
	.section	.nv.info._Z22compute_grad_W2_kernelPKfS0_PKiPfi,"",@"SHT_CUDA_INFO"
	.sectionflags	@""
	.align	4


	//----- nvinfo : EIATTR_CUDA_API_VERSION
	.align		4
        /*0000*/ 	.byte	0x04, 0x37
        /*0002*/ 	.short	(.L_138 - .L_137)
.L_137:
        /*0004*/ 	.word	0x00000082


	//----- nvinfo : EIATTR_KPARAM_INFO
	.align		4
.L_138:
        /*0008*/ 	.byte	0x04, 0x17
        /*000a*/ 	.short	(.L_140 - .L_139)
.L_139:
        /*000c*/ 	.word	0x00000000
        /*0010*/ 	.short	0x0004
        /*0012*/ 	.short	0x0020
        /*0014*/ 	.byte	0x00, 0xf0, 0x11, 0x00


	//----- nvinfo : EIATTR_KPARAM_INFO
	.align		4
.L_140:
        /*0018*/ 	.byte	0x04, 0x17
        /*001a*/ 	.short	(.L_142 - .L_141)
.L_141:
        /*001c*/ 	.word	0x00000000
        /*0020*/ 	.short	0x0003
        /*0022*/ 	.short	0x0018
        /*0024*/ 	.byte	0x00, 0xf5, 0x21, 0x00


	//----- nvinfo : EIATTR_KPARAM_INFO
	.align		4
.L_142:
        /*0028*/ 	.byte	0x04, 0x17
        /*002a*/ 	.short	(.L_144 - .L_143)
.L_143:
        /*002c*/ 	.word	0x00000000
        /*0030*/ 	.short	0x0002
        /*0032*/ 	.short	0x0010
        /*0034*/ 	.byte	0x00, 0xf5, 0x21, 0x00


	//----- nvinfo : EIATTR_KPARAM_INFO
	.align		4
.L_144:
        /*0038*/ 	.byte	0x04, 0x17
        /*003a*/ 	.short	(.L_146 - .L_145)
.L_145:
        /*003c*/ 	.word	0x00000000
        /*0040*/ 	.short	0x0001
        /*0042*/ 	.short	0x0008
        /*0044*/ 	.byte	0x00, 0xf5, 0x21, 0x00


	//----- nvinfo : EIATTR_KPARAM_INFO
	.align		4
.L_146:
        /*0048*/ 	.byte	0x04, 0x17
        /*004a*/ 	.short	(.L_148 - .L_147)
.L_147:
        /*004c*/ 	.word	0x00000000
        /*0050*/ 	.short	0x0000
        /*0052*/ 	.short	0x0000
        /*0054*/ 	.byte	0x00, 0xf5, 0x21, 0x00


	//----- nvinfo : EIATTR_SPARSE_MMA_MASK
	.align		4
.L_148:
        /*0058*/ 	.byte	0x03, 0x50
        /*005a*/ 	.short	0x0000


	//----- nvinfo : EIATTR_MAXREG_COUNT
	.align		4
        /*005c*/ 	.byte	0x03, 0x1b
        /*005e*/ 	.short	0x00ff


	//----- nvinfo : EIATTR_MERCURY_ISA_VERSION
	.align		4
        /*0060*/ 	.byte	0x03, 0x5f
        /*0062*/ 	.short	0x0101


	//----- nvinfo : EIATTR_VRC_CTA_INIT_COUNT
	.align		4
        /*0064*/ 	.byte	0x02, 0x4a
	.zero		1
	.zero		1


	//----- nvinfo : EIATTR_EXIT_INSTR_OFFSETS
	.align		4
        /*0068*/ 	.byte	0x04, 0x1c
        /*006a*/ 	.short	(.L_150 - .L_149)


	//   ....[0]....
.L_149:
        /*006c*/ 	.word	0x00000050


	//   ....[1]....
        /*0070*/ 	.word	0x00000be0


	//----- nvinfo : EIATTR_CBANK_PARAM_SIZE
	.align		4
.L_150:
        /*0074*/ 	.byte	0x03, 0x19
        /*0076*/ 	.short	0x0024


	//----- nvinfo : EIATTR_PARAM_CBANK
	.align		4
        /*0078*/ 	.byte	0x04, 0x0a
        /*007a*/ 	.short	(.L_152 - .L_151)
	.align		4
.L_151:
        /*007c*/ 	.word	index@(.nv.constant0._Z22compute_grad_W2_kernelPKfS0_PKiPfi)
        /*0080*/ 	.short	0x0380
        /*0082*/ 	.short	0x0024


	//----- nvinfo : EIATTR_SW_WAR
	.align		4
.L_152:
        /*0084*/ 	.byte	0x04, 0x36
        /*0086*/ 	.short	(.L_154 - .L_153)
.L_153:
        /*0088*/ 	.word	0x00000008
.L_154:


//--------------------- .nv.info._Z35compute_td_errors_double_dqn_kernelPKfS0_S0_PKiS0_S2_Pfi --------------------------
	.section	.nv.info._Z35compute_td_errors_double_dqn_kernelPKfS0_S0_PKiS0_S2_Pfi,"",@"SHT_CUDA_INFO"
	.sectionflags	@""
	.align	4


	//----- nvinfo : EIATTR_CUDA_API_VERSION
	.align		4
        /*0000*/ 	.byte	0x04, 0x37
        /*0002*/ 	.short	(.L_156 - .L_155)
.L_155:
        /*0004*/ 	.word	0x00000082


	//----- nvinfo : EIATTR_KPARAM_INFO
	.align		4
.L_156:
        /*0008*/ 	.byte	0x04, 0x17
        /*000a*/ 	.short	(.L_158 - .L_157)
.L_157:
        /*000c*/ 	.word	0x00000000
        /*0010*/ 	.short	0x0007
        /*0012*/ 	.short	0x0038
        /*0014*/ 	.byte	0x00, 0xf0, 0x11, 0x00


	//----- nvinfo : EIATTR_KPARAM_INFO
	.align		4
.L_158:
        /*0018*/ 	.byte	0x04, 0x17
        /*001a*/ 	.short	(.L_160 - .L_159)
.L_159:
        /*001c*/ 	.word	0x00000000
        /*0020*/ 	.short	0x0006
        /*0022*/ 	.short	0x0030
        /*0024*/ 	.byte	0x00, 0xf5, 0x21, 0x00


	//----- nvinfo : EIATTR_KPARAM_INFO
	.align		4
.L_160:
        /*0028*/ 	.byte	0x04, 0x17
        /*002a*/ 	.short	(.L_162 - .L_161)
.L_161:
        /*002c*/ 	.word	0x00000000
        /*0030*/ 	.short	0x0005
        /*0032*/ 	.short	0x0028
        /*0034*/ 	.byte	0x00, 0xf5, 0x21, 0x00


	//----- nvinfo : EIATTR_KPARAM_INFO
	.align		4
.L_162:
        /*0038*/ 	.byte	0x04, 0x17
        /*003a*/ 	.short	(.L_164 - .L_163)
.L_163:
        /*003c*/ 	.word	0x00000000
        /*0040*/ 	.short	0x0004
        /*0042*/ 	.short	0x0020
        /*0044*/ 	.byte	0x00, 0xf5, 0x21, 0x00


	//----- nvinfo : EIATTR_KPARAM_INFO
	.align		4
.L_164:
        /*0048*/ 	.byte	0x04, 0x17
        /*004a*/ 	.short	(.L_166 - .L_165)
.L_165:
        /*004c*/ 	.word	0x00000000
        /*0050*/ 	.short	0x0003
        /*0052*/ 	.short	0x0018
        /*0054*/ 	.byte	0x00, 0xf5, 0x21, 0x00


	//----- nvinfo : EIATTR_KPARAM_INFO
	.align		4
.L_166:
        /*0058*/ 	.byte	0x04, 0x17
        /*005a*/ 	.short	(.L_168 - .L_167)
.L_167:
        /*005c*/ 	.word	0x00000000
        /*0060*/ 	.short	0x0002
        /*0062*/ 	.short	0x0010
        /*0064*/ 	.byte	0x00, 0xf5, 0x21, 0x00


	//----- nvinfo : EIATTR_KPARAM_INFO
	.align		4
.L_168:
        /*0068*/ 	.byte	0x04, 0x17
        /*006a*/ 	.short	(.L_170 - .L_169)
.L_169:
        /*006c*/ 	.word	0x00000000
        /*0070*/ 	.short	0x0001
        /*0072*/ 	.short	0x0008
        /*0074*/ 	.byte	0x00, 0xf5, 0x21, 0x00


	//----- nvinfo : EIATTR_KPARAM_INFO
	.align		4
.L_170:
        /*0078*/ 	.byte	0x04, 0x17
        /*007a*/ 	.short	(.L_172 - .L_171)
.L_171:
        /*007c*/ 	.word	0x00000000
        /*0080*/ 	.short	0x0000
        /*0082*/ 	.short	0x0000
        /*0084*/ 	.byte	0x00, 0xf5, 0x21, 0x00


	//----- nvinfo : EIATTR_SPARSE_MMA_MASK
	.align		4
.L_172:
        /*0088*/ 	.byte	0x03, 0x50
        /*008a*/ 	.short	0x0000


	//----- nvinfo : EIATTR_MAXREG_COUNT
	.align		4
        /*008c*/ 	.byte	0x03, 0x1b
        /*008e*/ 	.short	0x00ff


	//----- nvinfo : EIATTR_MERCURY_ISA_VERSION
	.align		4
        /*0090*/ 	.byte	0x03, 0x5f
        /*0092*/ 	.short	0x0101


	//----- nvinfo : EIATTR_VRC_CTA_INIT_COUNT
	.align		4
        /*0094*/ 	.byte	0x02, 0x4a
	.zero		1
	.zero		1


	//----- nvinfo : EIATTR_EXIT_INSTR_OFFSETS
	.align		4
        /*0098*/ 	.byte	0x04, 0x1c
        /*009a*/ 	.short	(.L_174 - .L_173)


	//   ....[0]....
.L_173:
        /*009c*/ 	.word	0x00000070


	//   ....[1]....
        /*00a0*/ 	.word	0x00000310


	//----- nvinfo : EIATTR_CBANK_PARAM_SIZE
	.align		4
.L_174:
        /*00a4*/ 	.byte	0x03, 0x19
        /*00a6*/ 	.short	0x003c


	//----- nvinfo : EIATTR_PARAM_CBANK
	.align		4
        /*00a8*/ 	.byte	0x04, 0x0a
        /*00aa*/ 	.short	(.L_176 - .L_175)
	.align		4
.L_175:
        /*00ac*/ 	.word	index@(.nv.constant0._Z35compute_td_errors_double_dqn_kernelPKfS0_S0_PKiS0_S2_Pfi)
        /*00b0*/ 	.short	0x0380
        /*00b2*/ 	.short	0x003c


	//----- nvinfo : EIATTR_SW_WAR
	.align		4
.L_176:
        /*00b4*/ 	.byte	0x04, 0x36
        /*00b6*/ 	.short	(.L_178 - .L_177)
.L_177:
        /*00b8*/ 	.word	0x00000008
.L_178:


//--------------------- .nv.info._Z21forward_output_kernelPKfS0_S0_Pfi --------------------------
	.section	.nv.info._Z21forward_output_kernelPKfS0_S0_Pfi,"",@"SHT_CUDA_INFO"
	.sectionflags	@""
	.align	4


	//----- nvinfo : EIATTR_CUDA_API_VERSION
	.align		4
        /*0000*/ 	.byte	0x04, 0x37
        /*0002*/ 	.short	(.L_180 - .L_179)
.L_179:
        /*0004*/ 	.word	0x00000082


	//----- nvinfo : EIATTR_KPARAM_INFO
	.align		4
.L_180:
        /*0008*/ 	.byte	0x04, 0x17
        /*000a*/ 	.short	(.L_182 - .L_181)
.L_181:
        /*000c*/ 	.word	0x00000000
        /*0010*/ 	.short	0x0004
        /*0012*/ 	.short	0x0020
        /*0014*/ 	.byte	0x00, 0xf0, 0x11, 0x00


	//----- nvinfo : EIATTR_KPARAM_INFO
	.align		4
.L_182:
        /*0018*/ 	.byte	0x04, 0x17
        /*001a*/ 	.short	(.L_184 - .L_183)
.L_183:
        /*001c*/ 	.word	0x00000000
        /*0020*/ 	.short	0x0003
        /*0022*/ 	.short	0x0018
        /*0024*/ 	.byte	0x00, 0xf5, 0x21, 0x00


	//----- nvinfo : EIATTR_KPARAM_INFO
	.align		4
.L_184:
        /*0028*/ 	.byte	0x04, 0x17
        /*002a*/ 	.short	(.L_186 - .L_185)
.L_185:
        /*002c*/ 	.word	0x00000000
        /*0030*/ 	.short	0x0002
        /*0032*/ 	.short	0x0010
        /*0034*/ 	.byte	0x00, 0xf5, 0x21, 0x00


	//----- nvinfo : EIATTR_KPARAM_INFO
	.align		4
.L_186:
        /*0038*/ 	.byte	0x04, 0x17
        /*003a*/ 	.short	(.L_188 - .L_187)
.L_187:
        /*003c*/ 	.word	0x00000000
        /*0040*/ 	.short	0x0001
        /*0042*/ 	.short	0x0008
        /*0044*/ 	.byte	0x00, 0xf5, 0x21, 0x00


	//----- nvinfo : EIATTR_KPARAM_INFO
	.align		4
.L_188:
        /*0048*/ 	.byte	0x04, 0x17
        /*004a*/ 	.short	(.L_190 - .L_189)
.L_189:
        /*004c*/ 	.word	0x00000000
        /*0050*/ 	.short	0x0000
        /*0052*/ 	.short	0x0000
        /*0054*/ 	.byte	0x00, 0xf5, 0x21, 0x00


	//----- nvinfo : EIATTR_SPARSE_MMA_MASK
	.align		4
.L_190:
        /*0058*/ 	.byte	0x03, 0x50
        /*005a*/ 	.short	0x0000


	//----- nvinfo : EIATTR_MAXREG_COUNT
	.align		4
        /*005c*/ 	.byte	0x03, 0x1b
        /*005e*/ 	.short	0x00ff


	//----- nvinfo : EIATTR_MERCURY_ISA_VERSION
	.align		4
        /*0060*/ 	.byte	0x03, 0x5f
        /*0062*/ 	.short	0x0101


	//----- nvinfo : EIATTR_VRC_CTA_INIT_COUNT
	.align		4
        /*0064*/ 	.byte	0x02, 0x4a
	.zero		1
	.zero		1


	//----- nvinfo : EIATTR_EXIT_INSTR_OFFSETS
	.align		4
        /*0068*/ 	.byte	0x04, 0x1c
        /*006a*/ 	.short	(.L_192 - .L_191)


	//   ....[0]....
.L_191:
        /*006c*/ 	.word	0x00000060


	//   ....[1]....
        /*0070*/ 	.word	0x000003a0


	//----- nvinfo : EIATTR_CBANK_PARAM_SIZE
	.align		4
.L_192:
        /*0074*/ 	.byte	0x03, 0x19
        /*0076*/ 	.short	0x0024


	//----- nvinfo : EIATTR_PARAM_CBANK
	.align		4
        /*0078*/ 	.byte	0x04, 0x0a
        /*007a*/ 	.short	(.L_194 - .L_193)
	.align		4
.L_193:
        /*007c*/ 	.word	index@(.nv.constant0._Z21forward_output_kernelPKfS0_S0_Pfi)
        /*0080*/ 	.short	0x0380
        /*0082*/ 	.short	0x0024


	//----- nvinfo : EIATTR_SW_WAR
	.align		4
.L_194:
        /*0084*/ 	.byte	0x04, 0x36
        /*0086*/ 	.short	(.L_196 - .L_195)
.L_195:
        /*0088*/ 	.word	0x00000008
.L_196:


//--------------------- .nv.info._Z21forward_hidden_kernelPKfS0_S0_Pfi --------------------------
	.section	.nv.info._Z21forward_hidden_kernelPKfS0_S0_Pfi,"",@"SHT_CUDA_INFO"
	.sectionflags	@""
	.align	4


	//----- nvinfo : EIATTR_CUDA_API_VERSION
	.align		4
        /*0000*/ 	.byte	0x04, 0x37
        /*0002*/ 	.short	(.L_198 - .L_197)
.L_197:
        /*0004*/ 	.word	0x00000082


	//----- nvinfo : EIATTR_KPARAM_INFO
	.align		4
.L_198:
        /*0008*/ 	.byte	0x04, 0x17
        /*000a*/ 	.short	(.L_200 - .L_199)
.L_199:
        /*000c*/ 	.word	0x00000000
        /*0010*/ 	.short	0x0004
        /*0012*/ 	.short	0x0020
        /*0014*/ 	.byte	0x00, 0xf0, 0x11, 0x00


	//----- nvinfo : EIATTR_KPARAM_INFO
	.align		4
.L_200:
        /*0018*/ 	.byte	0x04, 0x17
        /*001a*/ 	.short	(.L_202 - .L_201)
.L_201:
        /*001c*/ 	.word	0x00000000
        /*0020*/ 	.short	0x0003
        /*0022*/ 	.short	0x0018
        /*0024*/ 	.byte	0x00, 0xf5, 0x21, 0x00


	//----- nvinfo : EIATTR_KPARAM_INFO
	.align		4
.L_202:
        /*0028*/ 	.byte	0x04, 0x17
        /*002a*/ 	.short	(.L_204 - .L_203)
.L_203:
        /*002c*/ 	.word	0x00000000
        /*0030*/ 	.short	0x0002
        /*0032*/ 	.short	0x0010
        /*0034*/ 	.byte	0x00, 0xf5, 0x21, 0x00


	//----- nvinfo : EIATTR_KPARAM_INFO
	.align		4
.L_204:
        /*0038*/ 	.byte	0x04, 0x17
        /*003a*/ 	.short	(.L_206 - .L_205)
.L_205:
        /*003c*/ 	.word	0x00000000
        /*0040*/ 	.short	0x0001
        /*0042*/ 	.short	0x0008
        /*0044*/ 	.byte	0x00, 0xf5, 0x21, 0x00


	//----- nvinfo : EIATTR_KPARAM_INFO
	.align		4
.L_206:
        /*0048*/ 	.byte	0x04, 0x17
        /*004a*/ 	.short	(.L_208 - .L_207)
.L_207:
        /*004c*/ 	.word	0x00000000
        /*0050*/ 	.short	0x0000
        /*0052*/ 	.short	0x0000
        /*0054*/ 	.byte	0x00, 0xf5, 0x21, 0x00


	//----- nvinfo : EIATTR_SPARSE_MMA_MASK
	.align		4
.L_208:
        /*0058*/ 	.byte	0x03, 0x50
        /*005a*/ 	.short	0x0000


	//----- nvinfo : EIATTR_MAXREG_COUNT
	.align		4
        /*005c*/ 	.byte	0x03, 0x1b
        /*005e*/ 	.short	0x00ff


	//----- nvinfo : EIATTR_MERCURY_ISA_VERSION
	.align		4
        /*0060*/ 	.byte	0x03, 0x5f
        /*0062*/ 	.short	0x0101


	//----- nvinfo : EIATTR_VRC_CTA_INIT_COUNT
	.align		4
        /*0064*/ 	.byte	0x02, 0x4a
	.zero		1
	.zero		1


	//----- nvinfo : EIATTR_EXIT_INSTR_OFFSETS
	.align		4
        /*0068*/ 	.byte	0x04, 0x1c
        /*006a*/ 	.short	(.L_210 - .L_209)


	//   ....[0]....
.L_209:
        /*006c*/ 	.word	0x00000060


	//   ....[1]....
        /*0070*/ 	.word	0x00000310


	//----- nvinfo : EIATTR_CBANK_PARAM_SIZE
	.align		4
.L_210:
        /*0074*/ 	.byte	0x03, 0x19
        /*0076*/ 	.short	0x0024


	//----- nvinfo : EIATTR_PARAM_CBANK
	.align		4
        /*0078*/ 	.byte	0x04, 0x0a
        /*007a*/ 	.short	(.L_212 - .L_211)
	.align		4
.L_211:
        /*007c*/ 	.word	index@(.nv.constant0._Z21forward_hidden_kernelPKfS0_S0_Pfi)
        /*0080*/ 	.short	0x0380
        /*0082*/ 	.short	0x0024


	//----- nvinfo : EIATTR_SW_WAR
	.align		4
.L_212:
        /*0084*/ 	.byte	0x04, 0x36
        /*0086*/ 	.short	(.L_214 - .L_213)
.L_213:
        /*0088*/ 	.word	0x00000008
.L_214:


//--------------------- .nv.callgraph             --------------------------
	.section	.nv.callgraph,"",@"SHT_CUDA_CALLGRAPH"
	.align	4
	.sectionentsize	8
	.align		4
        /*0000*/ 	.word	0x00000000
	.align		4
        /*0004*/ 	.word	0xffffffff
	.align		4
        /*0008*/ 	.word	0x00000000
	.align		4
        /*000c*/ 	.word	0xfffffffe
	.align		4
        /*0010*/ 	.word	0x00000000
	.align		4
        /*0014*/ 	.word	0xfffffffd
	.align		4
        /*0018*/ 	.word	0x00000000
	.align		4
        /*001c*/ 	.word	0xfffffffc


//--------------------- .nv.constant4             --------------------------
	.section	.nv.constant4,"a",@progbits
	.align	8
	.align		8
.nv.constant4:
        /*0000*/ 	.dword	precalc_xorwow_matrix
	.align		8
        /*0008*/ 	.dword	precalc_xorwow_offset_matrix
	.align		8
        /*0010*/ 	.dword	mrg32k3aM1
	.align		8
        /*0018*/ 	.dword	mrg32k3aM2
	.align		8
        /*0020*/ 	.dword	mrg32k3aM1SubSeq
	.align		8
        /*0028*/ 	.dword	mrg32k3aM2SubSeq
	.align		8
        /*0030*/ 	.dword	mrg32k3aM1Seq
	.align		8
        /*0038*/ 	.dword	mrg32k3aM2Seq


//--------------------- .nv.constant3             --------------------------
	.section	.nv.constant3,"a",@progbits
	.align	8
.nv.constant3:
	.type		__cr_lgamma_table,@object
	.size		__cr_lgamma_table,(.L_8 - __cr_lgamma_table)
__cr_lgamma_table:
        /*0000*/ 	.byte	0x00, 0x00, 0x00, 0x00, 0x00, 0x00, 0x00, 0x00, 0x00, 0x00, 0x00, 0x00, 0x00, 0x00, 0x00, 0x00
        /*0010*/ 	.byte	0xef, 0x39, 0xfa, 0xfe, 0x42, 0x2e, 0xe6, 0x3f, 0x02, 0x20, 0x2a, 0xfa, 0x0b, 0xab, 0xfc, 0x3f
        /*0020*/ 	.byte	0xf9, 0x2c, 0x92, 0x7c, 0xa7, 0x6c, 0x09, 0x40, 0xc9, 0x79, 0x44, 0x3c, 0x64, 0x26, 0x13, 0x40
        /*0030*/ 	.byte	0xca, 0x01, 0xcf, 0x3a, 0x27, 0x51, 0x1a, 0x40, 0x30, 0xcc, 0x2d, 0xf3, 0xe1, 0x0c, 0x21, 0x40
        /*0040*/ 	.byte	0x0d, 0xb7, 0xfc, 0x82, 0x8e, 0x35, 0x25, 0x40
.L_8:


//--------------------- .text._Z22apply_gradients_kernelPfPKfifi --------------------------
	.section	.text._Z22apply_gradients_kernelPfPKfifi,"ax",@progbits
	.align	128
        .global         _Z22apply_gradients_kernelPfPKfifi
        .type           _Z22apply_gradients_kernelPfPKfifi,@function
        .size           _Z22apply_gradients_kernelPfPKfifi,(.L_x_39 - _Z22apply_gradients_kernelPfPKfifi)
        .other          _Z22apply_gradients_kernelPfPKfifi,@"STO_CUDA_ENTRY STV_DEFAULT"
_Z22apply_gradients_kernelPfPKfifi:
.text._Z22apply_gradients_kernelPfPKfifi:
[----:B------:R-:W-:Y:S01]  /*0000*/  LDC R1, c[0x0][0x37c] ;  /* 0x0000df00ff017b82 */ /* 0x000fe20000000800 */
[----:B------:R-:W0:Y:S07]  /*0010*/  S2R R3, SR_TID.X ;  /* 0x0000000000037919 */ /* 0x000e2e0000002100 */
[----:B------:R-:W0:Y:S01]  /*0020*/  S2UR UR4, SR_CTAID.X ;  /* 0x00000000000479c3 */ /* 0x000e220000002500 */
[----:B------:R-:W1:Y:S07]  /*0030*/  LDCU UR5, c[0x0][0x390] ;  /* 0x00007200ff0577ac */ /* 0x000e6e0008000800 */
[----:B------:R-:W0:Y:S02]  /*0040*/  LDC R2, c[0x0][0x360] ;  /* 0x0000d800ff027b82 */ /* 0x000e240000000800 */
[----:B0-----:R-:W-:-:S05]  /*0050*/  IMAD R2, R2, UR4, R3 ;  /* 0x0000000402027c24 */ /* 0x001fca000f8e0203 */
[----:B-1----:R-:W-:-:S13]  /*0060*/  ISETP.GE.AND P0, PT, R2, UR5, PT ;  /* 0x0000000502007c0c */ /* 0x002fda000bf06270 */
[----:B------:R-:W-:Y:S05]  /*0070*/  @P0 EXIT ;  /* 0x000000000000094d */ /* 0x000fea0003800000 */
[----:B------:R-:W0:Y:S01]  /*0080*/  LDCU UR4, c[0x0][0x398] ;  /* 0x00007300ff0477ac */ /* 0x000e220008000800 */
[----:B------:R-:W1:Y:S01]  /*0090*/  LDCU UR6, c[0x0][0x394] ;  /* 0x00007280ff0677ac */ /* 0x000e620008000800 */
[----:B0-----:R-:W-:Y:S01]  /*00a0*/  I2FP.F32.S32 R5, UR4 ;  /* 0x0000000400057c45 */ /* 0x001fe20008201400 */
[----:B------:R-:W0:Y:S03]  /*00b0*/  LDCU.64 UR4, c[0x0][0x358] ;  /* 0x00006b00ff0477ac */ /* 0x000e260008000a00 */
[----:B------:R-:W2:Y:S01]  /*00c0*/  MUFU.RCP R0, R5 ;  /* 0x0000000500007308 */ /* 0x000ea20000001000 */
[----:B-1----:R-:W-:-:S07]  /*00d0*/  IMAD.U32 R6, RZ, RZ, UR6 ;  /* 0x00000006ff067e24 */ /* 0x002fce000f8e00ff */
[----:B------:R-:W1:Y:S01]  /*00e0*/  FCHK P0, R6, R5 ;  /* 0x0000000506007302 */ /* 0x000e620000000000 */
[----:B--2---:R-:W-:-:S04]  /*00f0*/  FFMA R3, -R5, R0, 1 ;  /* 0x3f80000005037423 */ /* 0x004fc80000000100 */
[----:B------:R-:W-:-:S04]  /*0100*/  FFMA R0, R0, R3, R0 ;  /* 0x0000000300007223 */ /* 0x000fc80000000000 */
[----:B------:R-:W-:-:S04]  /*0110*/  FFMA R3, R0, UR6, RZ ;  /* 0x0000000600037c23 */ /* 0x000fc800080000ff */
[----:B------:R-:W-:-:S04]  /*0120*/  FFMA R4, -R5, R3, UR6 ;  /* 0x0000000605047e23 */ /* 0x000fc80008000103 */
[----:B------:R-:W-:Y:S01]  /*0130*/  FFMA R0, R0, R4, R3 ;  /* 0x0000000400007223 */ /* 0x000fe20000000003 */
[----:B01----:R-:W-:Y:S06]  /*0140*/  @!P0 BRA `(.L_x_0) ;  /* 0x0000000000088947 */ /* 0x003fec0003800000 */
[----:B------:R-:W-:-:S07]  /*0150*/  MOV R4, 0x170 ;  /* 0x0000017000047802 */ /* 0x000fce0000000f00 */
[----:B------:R-:W-:Y:S05]  /*0160*/  CALL.REL.NOINC `($__internal_0_$__cuda_sm3x_div_rn_noftz_f32_slowpath) ;  /* 0x0000000000307944 */ /* 0x000fea0003c00000 */
.L_x_0:
[----:B------:R-:W0:Y:S08]  /*0170*/  LDC.64 R4, c[0x0][0x388] ;  /* 0x0000e200ff047b82 */ /* 0x000e300000000a00 */
[----:B------:R-:W1:Y:S01]  /*0180*/  LDC.64 R6, c[0x0][0x380] ;  /* 0x0000e000ff067b82 */ /* 0x000e620000000a00 */
[----:B0-----:R-:W-:-:S06]  /*0190*/  IMAD.WIDE R4, R2, 0x4, R4 ;  /* 0x0000000402047825 */ /* 0x001fcc00078e0204 */
[----:B------:R-:W2:Y:S01]  /*01a0*/  LDG.E R5, desc[UR4][R4.64] ;  /* 0x0000000404057981 */ /* 0x000ea2000c1e1900 */
[----:B-1----:R-:W-:-:S05]  /*01b0*/  IMAD.WIDE R2, R2, 0x4, R6 ;  /* 0x0000000402027825 */ /* 0x002fca00078e0206 */
[----:B------:R-:W3:Y:S01]  /*01c0*/  LDG.E R7, desc[UR4][R2.64] ;  /* 0x0000000402077981 */ /* 0x000ee2000c1e1900 */
[----:B--2---:R-:W-:-:S05]  /*01d0*/  FMUL R0, R5, R0 ;  /* 0x0000000005007220 */ /* 0x004fca0000400000 */
[----:B------:R-:W-:-:S04]  /*01e0*/  FMNMX.NAN R0, R0, 5, PT ;  /* 0x40a0000000007809 */ /* 0x000fc80003820000 */
[----:B------:R-:W-:-:S05]  /*01f0*/  FMNMX.NAN R0, R0, -5, !PT ;  /* 0xc0a0000000007809 */ /* 0x000fca0007820000 */
[----:B---3--:R-:W-:-:S05]  /*0200*/  FADD R7, R0, R7 ;  /* 0x0000000700077221 */ /* 0x008fca0000000000 */
[----:B------:R-:W-:Y:S01]  /*0210*/  STG.E desc[UR4][R2.64], R7 ;  /* 0x0000000702007986 */ /* 0x000fe2000c101904 */
[----:B------:R-:W-:Y:S05]  /*0220*/  EXIT ;  /* 0x000000000000794d */ /* 0x000fea0003800000 */
        .weak           $__internal_0_$__cuda_sm3x_div_rn_noftz_f32_slowpath
        .type           $__internal_0_$__cuda_sm3x_div_rn_noftz_f32_slowpath,@function
        .size           $__internal_0_$__cuda_sm3x_div_rn_noftz_f32_slowpath,(.L_x_39 - $__internal_0_$__cuda_sm3x_div_rn_noftz_f32_slowpath)
$__internal_0_$__cuda_sm3x_div_rn_noftz_f32_slowpath:
[----:B------:R-:W0:Y:S01]  /*0230*/  LDC R3, c[0x0][0x394] ;  /* 0x0000e500ff037b82 */ /* 0x000e220000000800 */
[----:B------:R-:W-:-:S04]  /*0240*/  SHF.R.U32.HI R0, RZ, 0x17, R5 ;  /* 0x00000017ff007819 */ /* 0x000fc80000011605 */
[----:B------:R-:W-:-:S03]  /*0250*/  LOP3.LUT R7, R0, 0xff, RZ, 0xc0, !PT ;  /* 0x000000ff00077812 */ /* 0x000fc600078ec0ff */
[----:B------:R-:W1:Y:S02]  /*0260*/  LDC R8, c[0x0][0x394] ;  /* 0x0000e500ff087b82 */ /* 0x000e640000000800 */
[----:B------:R-:W-:-:S05]  /*0270*/  VIADD R11, R7, 0xffffffff ;  /* 0xffffffff070b7836 */ /* 0x000fca0000000000 */
[----:B------:R-:W-:Y:S02]  /*0280*/  ISETP.GT.U32.AND P0, PT, R11, 0xfd, PT ;  /* 0x000000fd0b00780c */ /* 0x000fe40003f04070 */
[----:B0-----:R-:W-:-:S04]  /*0290*/  SHF.R.U32.HI R0, RZ, 0x17, R3 ;  /* 0x00000017ff007819 */ /* 0x001fc80000011603 */
[----:B------:R-:W-:-:S05]  /*02a0*/  LOP3.LUT R6, R0, 0xff, RZ, 0xc0, !PT ;  /* 0x000000ff00067812 */ /* 0x000fca00078ec0ff */
[----:B------:R-:W-:-:S05]  /*02b0*/  VIADD R10, R6, 0xffffffff ;  /* 0xffffffff060a7836 */ /* 0x000fca0000000000 */
[----:B------:R-:W-:-:S13]  /*02c0*/  ISETP.GT.U32.OR P0, PT, R10, 0xfd, P0 ;  /* 0x000000fd0a00780c */ /* 0x000fda0000704470 */
[----:B------:R-:W-:Y:S01]  /*02d0*/  @!P0 IMAD.MOV.U32 R9, RZ, RZ, RZ ;  /* 0x000000ffff098224 */ /* 0x000fe200078e00ff */
[----:B-1----:R-:W-:Y:S06]  /*02e0*/  @!P0 BRA `(.L_x_1) ;  /* 0x0000000000608947 */ /* 0x002fec0003800000 */
[----:B------:R-:W-:Y:S01]  /*02f0*/  FSETP.GTU.FTZ.AND P0, PT, |R3|, +INF , PT ;  /* 0x7f8000000300780b */ /* 0x000fe20003f1c200 */
[----:B------:R-:W-:Y:S01]  /*0300*/  IMAD.MOV.U32 R0, RZ, RZ, R5 ;  /* 0x000000ffff007224 */ /* 0x000fe200078e0005 */
[----:B------:R-:W-:-:S04]  /*0310*/  FSETP.GTU.FTZ.AND P1, PT, |R5|, +INF , PT ;  /* 0x7f8000000500780b */ /* 0x000fc80003f3c200 */
[----:B------:R-:W-:-:S13]  /*0320*/  PLOP3.LUT P0, PT, P0, P1, PT, 0xf8, 0x8f ;  /* 0x00000000008f781c */ /* 0x000fda0000703f70 */
[----:B------:R-:W-:Y:S05]  /*0330*/  @P0 BRA `(.L_x_2) ;  /* 0x0000000400440947 */ /* 0x000fea0003800000 */
[----:B------:R-:W-:-:S13]  /*0340*/  LOP3.LUT P0, RZ, R5, 0x7fffffff, R8, 0xc8, !PT ;  /* 0x7fffffff05ff7812 */ /* 0x000fda000780c808 */
[----:B------:R-:W-:Y:S05]  /*0350*/  @!P0 BRA `(.L_x_3) ;  /* 0x0000000400348947 */ /* 0x000fea0003800000 */
[C---:B------:R-:W-:Y:S02]  /*0360*/  FSETP.NEU.FTZ.AND P2, PT, |R3|.reuse, +INF , PT ;  /* 0x7f8000000300780b */ /* 0x040fe40003f5d200 */
[----:B------:R-:W-:Y:S02]  /*0370*/  FSETP.NEU.FTZ.AND P1, PT, |R0|, +INF , PT ;  /* 0x7f8000000000780b */ /* 0x000fe40003f3d200 */
[----:B------:R-:W-:-:S11]  /*0380*/  FSETP.NEU.FTZ.AND P0, PT, |R3|, +INF , PT ;  /* 0x7f8000000300780b */ /* 0x000fd60003f1d200 */
[----:B------:R-:W-:Y:S05]  /*0390*/  @!P1 BRA !P2, `(.L_x_3) ;  /* 0x0000000400249947 */ /* 0x000fea0005000000 */
[----:B------:R-:W-:-:S04]  /*03a0*/  LOP3.LUT P2, RZ, R8, 0x7fffffff, RZ, 0xc0, !PT ;  /* 0x7fffffff08ff7812 */ /* 0x000fc8000784c0ff */
[----:B------:R-:W-:-:S13]  /*03b0*/  PLOP3.LUT P1, PT, P1, P2, PT, 0x2f, 0xf2 ;  /* 0x0000000000f2781c */ /* 0x000fda0000f24577 */
[----:B------:R-:W-:Y:S05]  /*03c0*/  @P1 BRA `(.L_x_4) ;  /* 0x0000000400101947 */ /* 0x000fea0003800000 */
[----:B------:R-:W-:-:S04]  /*03d0*/  LOP3.LUT P1, RZ, R5, 0x7fffffff, RZ, 0xc0, !PT ;  /* 0x7fffffff05ff7812 */ /* 0x000fc8000782c0ff */
[----:B------:R-:W-:-:S13]  /*03e0*/  PLOP3.LUT P0, PT, P0, P1, PT, 0x2f, 0xf2 ;  /* 0x0000000000f2781c */ /* 0x000fda0000702577 */
[----:B------:R-:W-:Y:S05]  /*03f0*/  @P0 BRA `(.L_x_5) ;  /* 0x0000000000f80947 */ /* 0x000fea0003800000 */
[----:B------:R-:W-:Y:S02]  /*0400*/  ISETP.GE.AND P0, PT, R10, RZ, PT ;  /* 0x000000ff0a00720c */ /* 0x000fe40003f06270 */
[----:B------:R-:W-:-:S11]  /*0410*/  ISETP.GE.AND P1, PT, R11, RZ, PT ;  /* 0x000000ff0b00720c */ /* 0x000fd60003f26270 */
[----:B------:R-:W-:Y:S02]  /*0420*/  @P0 IMAD.MOV.U32 R9, RZ, RZ, RZ ;  /* 0x000000ffff090224 */ /* 0x000fe400078e00ff */
[----:B------:R-:W-:Y:S01]  /*0430*/  @!P0 FFMA R8, R3, 1.84467440737095516160e+19, RZ ;  /* 0x5f80000003088823 */ /* 0x000fe200000000ff */
[----:B------:R-:W-:Y:S02]  /*0440*/  @!P0 IMAD.MOV.U32 R9, RZ, RZ, -0x40 ;  /* 0xffffffc0ff098424 */ /* 0x000fe400078e00ff */
[----:B------:R-:W-:Y:S02]  /*0450*/  @!P1 FFMA R5, R0, 1.84467440737095516160e+19, RZ ;  /* 0x5f80000000059823 */ /* 0x000fe400000000ff */
[----:B------:R-:W-:-:S07]  /*0460*/  @!P1 VIADD R9, R9, 0x40 ;  /* 0x0000004009099836 */ /* 0x000fce0000000000 */
.L_x_1:
[----:B------:R-:W-:Y:S01]  /*0470*/  LEA R0, R7, 0xc0800000, 0x17 ;  /* 0xc080000007007811 */ /* 0x000fe200078eb8ff */
[----:B------:R-:W-:-:S04]  /*0480*/  VIADD R6, R6, 0xffffff81 ;  /* 0xffffff8106067836 */ /* 0x000fc80000000000 */
[----:B------:R-:W-:Y:S02]  /*0490*/  IMAD.IADD R5, R5, 0x1, -R0 ;  /* 0x0000000105057824 */ /* 0x000fe400078e0a00 */
[C---:B------:R-:W-:Y:S01]  /*04a0*/  IMAD R0, R6.reuse, -0x800000, R8 ;  /* 0xff80000006007824 */ /* 0x040fe200078e0208 */
[----:B------:R-:W-:Y:S01]  /*04b0*/  IADD3 R6, PT, PT, R6, 0x7f, -R7 ;  /* 0x0000007f06067810 */ /* 0x000fe20007ffe807 */
[----:B------:R-:W0:Y:S01]  /*04c0*/  MUFU.RCP R3, R5 ;  /* 0x0000000500037308 */ /* 0x000e220000001000 */
[----:B------:R-:W-:-:S03]  /*04d0*/  FADD.FTZ R11, -R5, -RZ ;  /* 0x800000ff050b7221 */ /* 0x000fc60000010100 */
[----:B------:R-:W-:Y:S02]  /*04e0*/  IMAD.IADD R6, R6, 0x1, R9 ;  /* 0x0000000106067824 */ /* 0x000fe400078e0209 */
[----:B0-----:R-:W-:-:S04]  /*04f0*/  FFMA R10, R3, R11, 1 ;  /* 0x3f800000030a7423 */ /* 0x001fc8000000000b */
[----:B------:R-:W-:-:S04]  /*0500*/  FFMA R10, R3, R10, R3 ;  /* 0x0000000a030a7223 */ /* 0x000fc80000000003 */
[----:B------:R-:W-:-:S04]  /*0510*/  FFMA R3, R0, R10, RZ ;  /* 0x0000000a00037223 */ /* 0x000fc800000000ff */
[----:B------:R-:W-:-:S04]  /*0520*/  FFMA R8, R11, R3, R0 ;  /* 0x000000030b087223 */ /* 0x000fc80000000000 */
[----:B------:R-:W-:-:S04]  /*0530*/  FFMA R13, R10, R8, R3 ;  /* 0x000000080a0d7223 */ /* 0x000fc80000000003 */
[----:B------:R-:W-:-:S04]  /*0540*/  FFMA R8, R11, R13, R0 ;  /* 0x0000000d0b087223 */ /* 0x000fc80000000000 */
[----:B------:R-:W-:-:S05]  /*0550*/  FFMA R0, R10, R8, R13 ;  /* 0x000000080a007223 */ /* 0x000fca000000000d */
[----:B------:R-:W-:-:S04]  /*0560*/  SHF.R.U32.HI R3, RZ, 0x17, R0 ;  /* 0x00000017ff037819 */ /* 0x000fc80000011600 */
[----:B------:R-:W-:-:S05]  /*0570*/  LOP3.LUT R3, R3, 0xff, RZ, 0xc0, !PT ;  /* 0x000000ff03037812 */ /* 0x000fca00078ec0ff */
[----:B------:R-:W-:-:S04]  /*0580*/  IMAD.IADD R7, R3, 0x1, R6 ;  /* 0x0000000103077824 */ /* 0x000fc800078e0206 */
[----:B------:R-:W-:-:S05]  /*0590*/  VIADD R3, R7, 0xffffffff ;  /* 0xffffffff07037836 */ /* 0x000fca0000000000 */
[----:B------:R-:W-:-:S13]  /*05a0*/  ISETP.GE.U32.AND P0, PT, R3, 0xfe, PT ;  /* 0x000000fe0300780c */ /* 0x000fda0003f06070 */
[----:B------:R-:W-:Y:S05]  /*05b0*/  @!P0 BRA `(.L_x_6) ;  /* 0x0000000000808947 */ /* 0x000fea0003800000 */
[----:B------:R-:W-:-:S13]  /*05c0*/  ISETP.GT.AND P0, PT, R7, 0xfe, PT ;  /* 0x000000fe0700780c */ /* 0x000fda0003f04270 */
[----:B------:R-:W-:Y:S05]  /*05d0*/  @P0 BRA `(.L_x_7) ;  /* 0x00000000006c0947 */ /* 0x000fea0003800000 */
[----:B------:R-:W-:-:S13]  /*05e0*/  ISETP.GE.AND P0, PT, R7, 0x1, PT ;  /* 0x000000010700780c */ /* 0x000fda0003f06270 */
[----:B------:R-:W-:Y:S05]  /*05f0*/  @P0 BRA `(.L_x_8) ;  /* 0x0000000000980947 */ /* 0x000fea0003800000 */
[----:B------:R-:W-:Y:S02]  /*0600*/  ISETP.GE.AND P0, PT, R7, -0x18, PT ;  /* 0xffffffe80700780c */ /* 0x000fe40003f06270 */
[----:B------:R-:W-:-:S11]  /*0610*/  LOP3.LUT R0, R0, 0x80000000, RZ, 0xc0, !PT ;  /* 0x8000000000007812 */ /* 0x000fd600078ec0ff */
[----:B------:R-:W-:Y:S05]  /*0620*/  @!P0 BRA `(.L_x_8) ;  /* 0x00000000008c8947 */ /* 0x000fea0003800000 */
[CCC-:B------:R-:W-:Y:S01]  /*0630*/  FFMA.RZ R3, R10.reuse, R8.reuse, R13.reuse ;  /* 0x000000080a037223 */ /* 0x1c0fe2000000c00d */
[CCC-:B------:R-:W-:Y:S01]  /*0640*/  FFMA.RM R6, R10.reuse, R8.reuse, R13.reuse ;  /* 0x000000080a067223 */ /* 0x1c0fe2000000400d */
[C---:B------:R-:W-:Y:S02]  /*0650*/  ISETP.NE.AND P2, PT, R7.reuse, RZ, PT ;  /* 0x000000ff0700720c */ /* 0x040fe40003f45270 */
[----:B------:R-:W-:Y:S02]  /*0660*/  ISETP.NE.AND P1, PT, R7, RZ, PT ;  /* 0x000000ff0700720c */ /* 0x000fe40003f25270 */
[----:B------:R-:W-:Y:S01]  /*0670*/  LOP3.LUT R5, R3, 0x7fffff, RZ, 0xc0, !PT ;  /* 0x007fffff03057812 */ /* 0x000fe200078ec0ff */
[----:B------:R-:W-:Y:S01]  /*0680*/  FFMA.RP R3, R10, R8, R13 ;  /* 0x000000080a037223 */ /* 0x000fe2000000800d */
[----:B------:R-:W-:Y:S02]  /*0690*/  VIADD R8, R7, 0x20 ;  /* 0x0000002007087836 */ /* 0x000fe40000000000 */
[----:B------:R-:W-:Y:S01]  /*06a0*/  LOP3.LUT R5, R5, 0x800000, RZ, 0xfc, !PT ;  /* 0x0080000005057812 */ /* 0x000fe200078efcff */
[----:B------:R-:W-:Y:S01]  /*06b0*/  IMAD.MOV R7, RZ, RZ, -R7 ;  /* 0x000000ffff077224 */ /* 0x000fe200078e0a07 */
[----:B------:R-:W-:-:S02]  /*06c0*/  FSETP.NEU.FTZ.AND P0, PT, R3, R6, PT ;  /* 0x000000060300720b */ /* 0x000fc40003f1d000 */
[----:B------:R-:W-:Y:S02]  /*06d0*/  SHF.L.U32 R8, R5, R8, RZ ;  /* 0x0000000805087219 */ /* 0x000fe400000006ff */
[----:B------:R-:W-:Y:S02]  /*06e0*/  SEL R6, R7, RZ, P2 ;  /* 0x000000ff07067207 */ /* 0x000fe40001000000 */
[----:B------:R-:W-:Y:S02]  /*06f0*/  ISETP.NE.AND P1, PT, R8, RZ, P1 ;  /* 0x000000ff0800720c */ /* 0x000fe40000f25270 */
[----:B------:R-:W-:Y:S02]  /*0700*/  SHF.R.U32.HI R6, RZ, R6, R5 ;  /* 0x00000006ff067219 */ /* 0x000fe40000011605 */
[----:B------:R-:W-:Y:S02]  /*0710*/  PLOP3.LUT P0, PT, P0, P1, PT, 0xf8, 0x8f ;  /* 0x00000000008f781c */ /* 0x000fe40000703f70 */
[----:B------:R-:W-:-:S02]  /*0720*/  SHF.R.U32.HI R8, RZ, 0x1, R6 ;  /* 0x00000001ff087819 */ /* 0x000fc40000011606 */
[----:B------:R-:W-:-:S04]  /*0730*/  SEL R3, RZ, 0x1, !P0 ;  /* 0x00000001ff037807 */ /* 0x000fc80004000000 */
[----:B------:R-:W-:-:S04]  /*0740*/  LOP3.LUT R3, R3, 0x1, R8, 0xf8, !PT ;  /* 0x0000000103037812 */ /* 0x000fc800078ef808 */
[----:B------:R-:W-:-:S05]  /*0750*/  LOP3.LUT R3, R3, R6, RZ, 0xc0, !PT ;  /* 0x0000000603037212 */ /* 0x000fca00078ec0ff */
[----:B------:R-:W-:-:S05]  /*0760*/  IMAD.IADD R3, R8, 0x1, R3 ;  /* 0x0000000108037824 */ /* 0x000fca00078e0203 */
[----:B------:R-:W-:Y:S01]  /*0770*/  LOP3.LUT R0, R3, R0, RZ, 0xfc, !PT ;  /* 0x0000000003007212 */ /* 0x000fe200078efcff */
[----:B------:R-:W-:Y:S06]  /*0780*/  BRA `(.L_x_8) ;  /* 0x0000000000347947 */ /* 0x000fec0003800000 */
.L_x_7:
[----:B------:R-:W-:-:S04]  /*0790*/  LOP3.LUT R0, R0, 0x80000000, RZ, 0xc0, !PT ;  /* 0x8000000000007812 */ /* 0x000fc800078ec0ff */
[----:B------:R-:W-:Y:S01]  /*07a0*/  LOP3.LUT R0, R0, 0x7f800000, RZ, 0xfc, !PT ;  /* 0x7f80000000007812 */ /* 0x000fe200078efcff */
[----:B------:R-:W-:Y:S06]  /*07b0*/  BRA `(.L_x_8) ;  /* 0x0000000000287947 */ /* 0x000fec0003800000 */
.L_x_6:
[----:B------:R-:W-:Y:S01]  /*07c0*/  IMAD R0, R6, 0x800000, R0 ;  /* 0x0080000006007824 */ /* 0x000fe200078e0200 */
[----:B------:R-:W-:Y:S06]  /*07d0*/  BRA `(.L_x_8) ;  /* 0x0000000000207947 */ /* 0x000fec0003800000 */
.L_x_5:
[----:B------:R-:W-:-:S04]  /*07e0*/  LOP3.LUT R0, R5, 0x80000000, R8, 0x48, !PT ;  /* 0x8000000005007812 */ /* 0x000fc800078e4808 */
[----:B------:R-:W-:Y:S01]  /*07f0*/  LOP3.LUT R0, R0, 0x7f800000, RZ, 0xfc, !PT ;  /* 0x7f80000000007812 */ /* 0x000fe200078efcff */
[----:B------:R-:W-:Y:S06]  /*0800*/  BRA `(.L_x_8) ;  /* 0x0000000000147947 */ /* 0x000fec0003800000 */
.L_x_4:
[----:B------:R-:W-:Y:S01]  /*0810*/  LOP3.LUT R0, R5, 0x80000000, R8, 0x48, !PT ;  /* 0x8000000005007812 */ /* 0x000fe200078e4808 */
[----:B------:R-:W-:Y:S06]  /*0820*/  BRA `(.L_x_8) ;  /* 0x00000000000c7947 */ /* 0x000fec0003800000 */
.L_x_3:
[----:B------:R-:W0:Y:S01]  /*0830*/  MUFU.RSQ R0, -QNAN ;  /* 0xffc0000000007908 */ /* 0x000e220000001400 */
[----:B------:R-:W-:Y:S05]  /*0840*/  BRA `(.L_x_8) ;  /* 0x0000000000047947 */ /* 0x000fea0003800000 */
.L_x_2:
[----:B------:R-:W-:-:S07]  /*0850*/  FADD.FTZ R0, R0, R3 ;  /* 0x0000000300007221 */ /* 0x000fce0000010000 */
.L_x_8:
[----:B------:R-:W-:-:S04]  /*0860*/  IMAD.MOV.U32 R5, RZ, RZ, 0x0 ;  /* 0x00000000ff057424 */ /* 0x000fc800078e00ff */
[----:B0-----:R-:W-:Y:S05]  /*0870*/  RET.REL.NODEC R4 `(_Z22apply_gradients_kernelPfPKfifi) ;  /* 0xfffffff404e07950 */ /* 0x001fea0003c3ffff */
.L_x_9:
[----:B------:R-:W-:-:S00]  /*0880*/  BRA `(.L_x_9) ;  /* 0xfffffffc00fc7947 */ /* 0x000fc0000383ffff */
[----:B------:R-:W-:-:S00]  /*0890*/  NOP ;  /* 0x0000000000007918 */ /* 0x000fc00000000000 */
        /* <DEDUP_REMOVED lines=14> */
.L_x_39:


//--------------------- .text._Z22compute_grad_b1_kernelPKfS0_S0_PKiPfi --------------------------
	.section	.text._Z22compute_grad_b1_kernelPKfS0_S0_PKiPfi,"ax",@progbits
	.align	128
        .global         _Z22compute_grad_b1_kernelPKfS0_S0_PKiPfi
        .type           _Z22compute_grad_b1_kernelPKfS0_S0_PKiPfi,@function
        .size           _Z22compute_grad_b1_kernelPKfS0_S0_PKiPfi,(.L_x_41 - _Z22compute_grad_b1_kernelPKfS0_S0_PKiPfi)
        .other          _Z22compute_grad_b1_kernelPKfS0_S0_PKiPfi,@"STO_CUDA_ENTRY STV_DEFAULT"
_Z22compute_grad_b1_kernelPKfS0_S0_PKiPfi:
.text._Z22compute_grad_b1_kernelPKfS0_S0_PKiPfi:
[----:B------:R-:W-:Y:S01]  /*0000*/  LDC R1, c[0x0][0x37c] ;  /* 0x0000df00ff017b82 */ /* 0x000fe20000000800 */
[----:B------:R-:W0:Y:S02]  /*0010*/  S2R R0, SR_TID.X ;  /* 0x0000000000007919 */ /* 0x000e240000002100 */
[----:B0-----:R-:W-:-:S13]  /*0020*/  ISETP.GT.U32.AND P0, PT, R0, 0x7f, PT ;  /* 0x0000007f0000780c */ /* 0x001fda0003f04070 */
[----:B------:R-:W-:Y:S05]  /*0030*/  @P0 EXIT ;  /* 0x000000000000094d */ /* 0x000fea0003800000 */
[----:B------:R-:W0:Y:S01]  /*0040*/  LDCU UR8, c[0x0][0x3a8] ;  /* 0x00007500ff0877ac */ /* 0x000e220008000800 */
[----:B------:R-:W-:Y:S01]  /*0050*/  HFMA2 R16, -RZ, RZ, 0, 0 ;  /* 0x00000000ff107431 */ /* 0x000fe200000001ff */
[----:B------:R-:W1:Y:S01]  /*0060*/  LDCU.64 UR16, c[0x0][0x358] ;  /* 0x00006b00ff1077ac */ /* 0x000e620008000a00 */
[----:B0-----:R-:W-:-:S09]  /*0070*/  UISETP.GE.AND UP0, UPT, UR8, 0x1, UPT ;  /* 0x000000010800788c */ /* 0x001fd2000bf06270 */
[----:B-1----:R-:W-:Y:S05]  /*0080*/  BRA.U !UP0, `(.L_x_10) ;  /* 0x0000000d081c7547 */ /* 0x002fea000b800000 */
[----:B------:R-:W-:Y:S01]  /*0090*/  UISETP.GE.U32.AND UP1, UPT, UR8, 0x8, UPT ;  /* 0x000000080800788c */ /* 0x000fe2000bf26070 */
[----:B------:R-:W-:Y:S01]  /*00a0*/  MOV R16, RZ ;  /* 0x000000ff00107202 */ /* 0x000fe20000000f00 */
[----:B------:R-:W-:Y:S01]  /*00b0*/  ULOP3.LUT UR9, UR8, 0x7, URZ, 0xc0, !UPT ;  /* 0x0000000708097892 */ /* 0x000fe2000f8ec0ff */
[----:B------:R-:W-:-:S03]  /*00c0*/  MOV R15, RZ ;  /* 0x000000ff000f7202 */ /* 0x000fc60000000f00 */
[----:B------:R-:W-:-:S03]  /*00d0*/  UISETP.NE.AND UP0, UPT, UR9, URZ, UPT ;  /* 0x000000ff0900728c */ /* 0x000fc6000bf05270 */
[----:B------:R-:W-:Y:S08]  /*00e0*/  BRA.U !UP1, `(.L_x_11) ;  /* 0x0000000509707547 */ /* 0x000ff0000b800000 */
[----:B------:R-:W0:Y:S01]  /*00f0*/  LDC.64 R2, c[0x0][0x388] ;  /* 0x0000e200ff027b82 */ /* 0x000e220000000a00 */
[----:B------:R-:W1:Y:S01]  /*0100*/  LDCU.128 UR12, c[0x0][0x390] ;  /* 0x00007200ff0c77ac */ /* 0x000e620008000c00 */
[----:B------:R-:W-:Y:S01]  /*0110*/  MOV R16, RZ ;  /* 0x000000ff00107202 */ /* 0x000fe20000000f00 */
[----:B------:R-:W-:-:S04]  /*0120*/  ULOP3.LUT UR10, UR8, 0x7ffffff8, URZ, 0xc0, !UPT ;  /* 0x7ffffff8080a7892 */ /* 0x000fc8000f8ec0ff */
[----:B------:R-:W-:Y:S02]  /*0130*/  UIADD3 UR11, UPT, UPT, -UR10, URZ, URZ ;  /* 0x000000ff0a0b7290 */ /* 0x000fe4000fffe1ff */
[----:B------:R-:W-:Y:S01]  /*0140*/  IMAD.U32 R15, RZ, RZ, UR10 ;  /* 0x0000000aff0f7e24 */ /* 0x000fe2000f8e00ff */
[----:B-1----:R-:W-:Y:S02]  /*0150*/  UIADD3 UR6, UP1, UPT, UR12, 0x10, URZ ;  /* 0x000000100c067890 */ /* 0x002fe4000ff3e0ff */
[----:B------:R-:W-:Y:S02]  /*0160*/  UIADD3 UR4, UP2, UPT, UR14, 0x10, URZ ;  /* 0x000000100e047890 */ /* 0x000fe4000ff5e0ff */
[----:B------:R-:W-:Y:S01]  /*0170*/  UIADD3.X UR7, UPT, UPT, URZ, UR13, URZ, UP1, !UPT ;  /* 0x0000000dff077290 */ /* 0x000fe20008ffe4ff */
[----:B0-----:R-:W-:Y:S01]  /*0180*/  IMAD.WIDE.U32 R2, R0, 0x4, R2 ;  /* 0x0000000400027825 */ /* 0x001fe200078e0002 */
[----:B------:R-:W-:Y:S01]  /*0190*/  UIADD3.X UR5, UPT, UPT, URZ, UR15, URZ, UP2, !UPT ;  /* 0x0000000fff057290 */ /* 0x000fe200097fe4ff */
[----:B------:R-:W-:-:S02]  /*01a0*/  MOV R4, UR6 ;  /* 0x0000000600047c02 */ /* 0x000fc40008000f00 */
[----:B------:R-:W-:Y:S02]  /*01b0*/  MOV R6, UR4 ;  /* 0x0000000400067c02 */ /* 0x000fe40008000f00 */
[----:B------:R-:W-:Y:S02]  /*01c0*/  IADD3 R2, P0, PT, R2, 0x800, RZ ;  /* 0x0000080002027810 */ /* 0x000fe40007f1e0ff */
[----:B------:R-:W-:Y:S02]  /*01d0*/  MOV R17, UR7 ;  /* 0x0000000700117c02 */ /* 0x000fe40008000f00 */
[----:B------:R-:W-:Y:S02]  /*01e0*/  IADD3.X R3, PT, PT, RZ, R3, RZ, P0, !PT ;  /* 0x00000003ff037210 */ /* 0x000fe400007fe4ff */
[----:B------:R-:W-:-:S07]  /*01f0*/  MOV R7, UR5 ;  /* 0x0000000500077c02 */ /* 0x000fce0008000f00 */
.L_x_12:
[----:B------:R-:W2:Y:S01]  /*0200*/  LDG.E R5, desc[UR16][R6.64+-0x10] ;  /* 0xfffff01006057981 */ /* 0x000ea2000c1e1900 */
[----:B------:R-:W0:Y:S03]  /*0210*/  LDC.64 R8, c[0x0][0x380] ;  /* 0x0000e000ff087b82 */ /* 0x000e260000000a00 */
[----:B------:R-:W3:Y:S04]  /*0220*/  LDG.E R13, desc[UR16][R6.64+-0xc] ;  /* 0xfffff410060d7981 */ /* 0x000ee8000c1e1900 */
[----:B------:R-:W4:Y:S04]  /*0230*/  LDG.E R10, desc[UR16][R2.64+-0x800] ;  /* 0xfff80010020a7981 */ /* 0x000f28000c1e1900 */
[----:B------:R-:W5:Y:S04]  /*0240*/  LDG.E R11, desc[UR16][R2.64+-0x600] ;  /* 0xfffa0010020b7981 */ /* 0x000f68000c1e1900 */
[----:B------:R-:W5:Y:S04]  /*0250*/  LDG.E R29, desc[UR16][R6.64+-0x8] ;  /* 0xfffff810061d7981 */ /* 0x000f68000c1e1900 */
[----:B------:R-:W5:Y:S04]  /*0260*/  LDG.E R12, desc[UR16][R6.64+-0x4] ;  /* 0xfffffc10060c7981 */ /* 0x000f68000c1e1900 */
[----:B------:R-:W5:Y:S04]  /*0270*/  LDG.E R20, desc[UR16][R6.64] ;  /* 0x0000001006147981 */ /* 0x000f68000c1e1900 */
[----:B------:R-:W5:Y:S04]  /*0280*/  LDG.E R21, desc[UR16][R6.64+0x8] ;  /* 0x0000081006157981 */ /* 0x000f68000c1e1900 */
[----:B------:R-:W5:Y:S04]  /*0290*/  LDG.E R14, desc[UR16][R2.64+-0x400] ;  /* 0xfffc0010020e7981 */ /* 0x000f68000c1e1900 */
[----:B------:R-:W5:Y:S01]  /*02a0*/  LDG.E R24, desc[UR16][R2.64+-0x200] ;  /* 0xfffe001002187981 */ /* 0x000f62000c1e1900 */
[----:B--2---:R-:W-:Y:S01]  /*02b0*/  IMAD R5, R5, 0x80, R0 ;  /* 0x0000008005057824 */ /* 0x004fe200078e0200 */
[----:B---3--:R-:W-:-:S03]  /*02c0*/  LEA R13, R13, R0, 0x7 ;  /* 0x000000000d0d7211 */ /* 0x008fc600078e38ff */
[--C-:B0-----:R-:W-:Y:S01]  /*02d0*/  IMAD.WIDE R18, R5, 0x4, R8.reuse ;  /* 0x0000000405127825 */ /* 0x101fe200078e0208 */
[----:B------:R-:W-:Y:S02]  /*02e0*/  MOV R5, R17 ;  /* 0x0000001100057202 */ /* 0x000fe40000000f00 */
[----:B------:R-:W2:Y:S01]  /*02f0*/  LDG.E R17, desc[UR16][R6.64+0xc] ;  /* 0x00000c1006117981 */ /* 0x000ea2000c1e1900 */
[----:B------:R-:W-:-:S03]  /*0300*/  IMAD.WIDE R22, R13, 0x4, R8 ;  /* 0x000000040d167825 */ /* 0x000fc600078e0208 */
[----:B------:R-:W3:Y:S04]  /*0310*/  LDG.E R19, desc[UR16][R18.64] ;  /* 0x0000001012137981 */ /* 0x000ee8000c1e1900 */
[----:B------:R-:W3:Y:S04]  /*0320*/  LDG.E R25, desc[UR16][R4.64+-0x10] ;  /* 0xfffff01004197981 */ /* 0x000ee8000c1e1900 */
[----:B------:R-:W2:Y:S04]  /*0330*/  LDG.E R22, desc[UR16][R22.64] ;  /* 0x0000001016167981 */ /* 0x000ea8000c1e1900 */
[----:B------:R-:W2:Y:S04]  /*0340*/  LDG.E R27, desc[UR16][R4.64+-0xc] ;  /* 0xfffff410041b7981 */ /* 0x000ea8000c1e1900 */
[----:B------:R-:W2:Y:S01]  /*0350*/  LDG.E R13, desc[UR16][R6.64+0x4] ;  /* 0x00000410060d7981 */ /* 0x000ea2000c1e1900 */
[----:B----4-:R-:W-:-:S02]  /*0360*/  FSETP.GT.AND P0, PT, R10, RZ, PT ;  /* 0x000000ff0a00720b */ /* 0x010fc40003f04000 */
[----:B-----5:R-:W-:Y:S02]  /*0370*/  FSETP.GT.AND P1, PT, R11, RZ, PT ;  /* 0x000000ff0b00720b */ /* 0x020fe40003f24000 */
[-C--:B------:R-:W-:Y:S01]  /*0380*/  LEA R29, R29, R0.reuse, 0x7 ;  /* 0x000000001d1d7211 */ /* 0x080fe200078e38ff */
[----:B------:R-:W-:Y:S01]  /*0390*/  IMAD R11, R20, 0x80, R0 ;  /* 0x00000080140b7824 */ /* 0x000fe200078e0200 */
[----:B------:R-:W-:-:S03]  /*03a0*/  LEA R21, R21, R0, 0x7 ;  /* 0x0000000015157211 */ /* 0x000fc600078e38ff */
[----:B------:R-:W-:-:S04]  /*03b0*/  IMAD.WIDE R10, R11, 0x4, R8 ;  /* 0x000000040b0a7825 */ /* 0x000fc800078e0208 */
[----:B------:R-:W-:Y:S02]  /*03c0*/  IMAD.WIDE R20, R21, 0x4, R8 ;  /* 0x0000000415147825 */ /* 0x000fe400078e0208 */
[----:B------:R-:W4:Y:S04]  /*03d0*/  LDG.E R11, desc[UR16][R10.64] ;  /* 0x000000100a0b7981 */ /* 0x000f28000c1e1900 */
[----:B------:R-:W5:Y:S04]  /*03e0*/  LDG.E R21, desc[UR16][R20.64] ;  /* 0x0000001014157981 */ /* 0x000f68000c1e1900 */
[----:B------:R-:W5:Y:S01]  /*03f0*/  LDG.E R10, desc[UR16][R4.64+0x4] ;  /* 0x00000410040a7981 */ /* 0x000f62000c1e1900 */
[----:B---3--:R-:W-:Y:S01]  /*0400*/  @P0 FFMA R16, R25, R19, R16 ;  /* 0x0000001319100223 */ /* 0x008fe20000000010 */
[----:B------:R-:W-:-:S02]  /*0410*/  LEA R19, R12, R0, 0x7 ;  /* 0x000000000c137211 */ /* 0x000fc400078e38ff */
[----:B------:R-:W3:Y:S01]  /*0420*/  LDG.E R25, desc[UR16][R2.64+0x200] ;  /* 0x0002001002197981 */ /* 0x000ee2000c1e1900 */
[----:B--2---:R-:W-:Y:S01]  /*0430*/  @P1 FFMA R16, R27, R22, R16 ;  /* 0x000000161b101223 */ /* 0x004fe20000000010 */
[--C-:B------:R-:W-:Y:S02]  /*0440*/  IMAD.WIDE R26, R29, 0x4, R8.reuse ;  /* 0x000000041d1a7825 */ /* 0x100fe400078e0208 */
[----:B------:R-:W2:Y:S02]  /*0450*/  LDG.E R22, desc[UR16][R2.64] ;  /* 0x0000001002167981 */ /* 0x000ea4000c1e1900 */
[----:B------:R-:W-:Y:S02]  /*0460*/  IMAD.WIDE R18, R19, 0x4, R8 ;  /* 0x0000000413127825 */ /* 0x000fe400078e0208 */
[----:B------:R0:W4:Y:S01]  /*0470*/  LDG.E R23, desc[UR16][R26.64] ;  /* 0x000000101a177981 */ /* 0x000122000c1e1900 */
[----:B------:R-:W-:-:S03]  /*0480*/  LEA R13, R13, R0, 0x7 ;  /* 0x000000000d0d7211 */ /* 0x000fc600078e38ff */
[----:B------:R-:W4:Y:S04]  /*0490*/  LDG.E R29, desc[UR16][R4.64+-0x8] ;  /* 0xfffff810041d7981 */ /* 0x000f28000c1e1900 */
[----:B------:R-:W5:Y:S01]  /*04a0*/  LDG.E R19, desc[UR16][R18.64] ;  /* 0x0000001012137981 */ /* 0x000f62000c1e1900 */
[----:B0-----:R-:W-:-:S03]  /*04b0*/  LEA R26, R17, R0, 0x7 ;  /* 0x00000000111a7211 */ /* 0x001fc600078e38ff */
[----:B------:R-:W5:Y:S01]  /*04c0*/  LDG.E R27, desc[UR16][R4.64+-0x4] ;  /* 0xfffffc10041b7981 */ /* 0x000f62000c1e1900 */
[----:B------:R-:W-:-:S03]  /*04d0*/  IMAD.WIDE R12, R13, 0x4, R8 ;  /* 0x000000040d0c7825 */ /* 0x000fc600078e0208 */
[----:B------:R-:W5:Y:S01]  /*04e0*/  LDG.E R17, desc[UR16][R2.64+0x400] ;  /* 0x0004001002117981 */ /* 0x000f62000c1e1900 */
[----:B------:R-:W-:-:S03]  /*04f0*/  IMAD.WIDE R8, R26, 0x4, R8 ;  /* 0x000000041a087825 */ /* 0x000fc600078e0208 */
[----:B------:R-:W5:Y:S04]  /*0500*/  LDG.E R18, desc[UR16][R4.64] ;  /* 0x0000001004127981 */ /* 0x000f68000c1e1900 */
[----:B------:R0:W5:Y:S04]  /*0510*/  LDG.E R26, desc[UR16][R2.64+0x600] ;  /* 0x00060010021a7981 */ /* 0x000168000c1e1900 */
[----:B------:R-:W5:Y:S01]  /*0520*/  LDG.E R13, desc[UR16][R12.64] ;  /* 0x000000100c0d7981 */ /* 0x000f62000c1e1900 */
[----:B------:R-:W-:-:S03]  /*0530*/  FSETP.GT.AND P0, PT, R14, RZ, PT ;  /* 0x000000ff0e00720b */ /* 0x000fc60003f04000 */
[----:B------:R-:W5:Y:S04]  /*0540*/  LDG.E R9, desc[UR16][R8.64] ;  /* 0x0000001008097981 */ /* 0x000f68000c1e1900 */
[----:B------:R-:W5:Y:S04]  /*0550*/  LDG.E R14, desc[UR16][R4.64+0xc] ;  /* 0x00000c10040e7981 */ /* 0x000f68000c1e1900 */
[----:B------:R1:W5:Y:S01]  /*0560*/  LDG.E R12, desc[UR16][R4.64+0x8] ;  /* 0x00000810040c7981 */ /* 0x000362000c1e1900 */
[----:B------:R-:W-:Y:S01]  /*0570*/  FSETP.GT.AND P2, PT, R24, RZ, PT ;  /* 0x000000ff1800720b */ /* 0x000fe20003f44000 */
[----:B------:R-:W-:-:S04]  /*0580*/  UIADD3 UR11, UPT, UPT, UR11, 0x8, URZ ;  /* 0x000000080b0b7890 */ /* 0x000fc8000fffe0ff */
[----:B------:R-:W-:Y:S01]  /*0590*/  UISETP.NE.AND UP1, UPT, UR11, URZ, UPT ;  /* 0x000000ff0b00728c */ /* 0x000fe2000bf25270 */
[----:B0-----:R-:W-:-:S04]  /*05a0*/  IADD3 R2, P3, PT, R2, 0x1000, RZ ;  /* 0x0000100002027810 */ /* 0x001fc80007f7e0ff */
[----:B------:R-:W-:Y:S02]  /*05b0*/  IADD3.X R3, PT, PT, RZ, R3, RZ, P3, !PT ;  /* 0x00000003ff037210 */ /* 0x000fe40001ffe4ff */
[----:B--2---:R-:W-:Y:S01]  /*05c0*/  FSETP.GT.AND P1, PT, R22, RZ, PT ;  /* 0x000000ff1600720b */ /* 0x004fe20003f24000 */
[----:B----4-:R-:W-:Y:S01]  /*05d0*/  @P0 FFMA R16, R29, R23, R16 ;  /* 0x000000171d100223 */ /* 0x010fe20000000010 */
[----:B---3--:R-:W-:-:S03]  /*05e0*/  FSETP.GT.AND P0, PT, R25, RZ, PT ;  /* 0x000000ff1900720b */ /* 0x008fc60003f04000 */
[----:B-----5:R-:W-:Y:S01]  /*05f0*/  @P2 FFMA R16, R27, R19, R16 ;  /* 0x000000131b102223 */ /* 0x020fe20000000010 */
[----:B------:R-:W-:-:S07]  /*0600*/  FSETP.GT.AND P2, PT, R17, RZ, PT ;  /* 0x000000ff1100720b */ /* 0x000fce0003f44000 */
[----:B------:R-:W-:Y:S01]  /*0610*/  @P1 FFMA R16, R18, R11, R16 ;  /* 0x0000000b12101223 */ /* 0x000fe20000000010 */
[----:B------:R-:W-:-:S03]  /*0620*/  FSETP.GT.AND P1, PT, R26, RZ, PT ;  /* 0x000000ff1a00720b */ /* 0x000fc60003f24000 */
[----:B------:R-:W-:Y:S01]  /*0630*/  @P0 FFMA R16, R10, R13, R16 ;  /* 0x0000000d0a100223 */ /* 0x000fe20000000010 */
[----:B-1----:R-:W-:-:S04]  /*0640*/  IADD3 R4, P0, PT, R4, 0x20, RZ ;  /* 0x0000002004047810 */ /* 0x002fc80007f1e0ff */
[----:B------:R-:W-:Y:S01]  /*0650*/  IADD3.X R17, PT, PT, RZ, R5, RZ, P0, !PT ;  /* 0x00000005ff117210 */ /* 0x000fe200007fe4ff */
[----:B------:R-:W-:Y:S01]  /*0660*/  @P2 FFMA R16, R12, R21, R16 ;  /* 0x000000150c102223 */ /* 0x000fe20000000010 */
[----:B------:R-:W-:-:S03]  /*0670*/  IADD3 R6, P2, PT, R6, 0x20, RZ ;  /* 0x0000002006067810 */ /* 0x000fc60007f5e0ff */
[----:B------:R-:W-:Y:S02]  /*0680*/  @P1 FFMA R16, R14, R9, R16 ;  /* 0x000000090e101223 */ /* 0x000fe40000000010 */
[----:B------:R-:W-:Y:S01]  /*0690*/  IMAD.X R7, RZ, RZ, R7, P2 ;  /* 0x000000ffff077224 */ /* 0x000fe200010e0607 */
[----:B------:R-:W-:Y:S07]  /*06a0*/  BRA.U UP1, `(.L_x_12) ;  /* 0xfffffff901d47547 */ /* 0x000fee000b83ffff */
.L_x_11:
[----:B------:R-:W-:Y:S05]  /*06b0*/  BRA.U !UP0, `(.L_x_10) ;  /* 0x0000000508907547 */ /* 0x000fea000b800000 */
[----:B------:R-:W-:Y:S02]  /*06c0*/  UISETP.GE.U32.AND UP0, UPT, UR9, 0x4, UPT ;  /* 0x000000040900788c */ /* 0x000fe4000bf06070 */
[----:B------:R-:W-:-:S04]  /*06d0*/  ULOP3.LUT UR5, UR8, 0x3, URZ, 0xc0, !UPT ;  /* 0x0000000308057892 */ /* 0x000fc8000f8ec0ff */
[----:B------:R-:W-:-:S03]  /*06e0*/  UISETP.NE.AND UP1, UPT, UR5, URZ, UPT ;  /* 0x000000ff0500728c */ /* 0x000fc6000bf25270 */
[----:B------:R-:W-:Y:S08]  /*06f0*/  BRA.U !UP0, `(.L_x_13) ;  /* 0x0000000108bc7547 */ /* 0x000ff0000b800000 */
[----:B------:R-:W0:Y:S08]  /*0700*/  LDC.64 R18, c[0x0][0x398] ;  /* 0x0000e600ff127b82 */ /* 0x000e300000000a00 */
[----:B------:R-:W1:Y:S08]  /*0710*/  LDC.64 R6, c[0x0][0x388] ;  /* 0x0000e200ff067b82 */ /* 0x000e700000000a00 */
[----:B------:R-:W2:Y:S01]  /*0720*/  LDC.64 R2, c[0x0][0x380] ;  /* 0x0000e000ff027b82 */ /* 0x000ea20000000a00 */
[----:B0-----:R-:W-:-:S07]  /*0730*/  IMAD.WIDE.U32 R18, R15, 0x4, R18 ;  /* 0x000000040f127825 */ /* 0x001fce00078e0012 */
[----:B------:R-:W0:Y:S01]  /*0740*/  LDC.64 R4, c[0x0][0x390] ;  /* 0x0000e400ff047b82 */ /* 0x000e220000000a00 */
[----:B------:R-:W3:Y:S04]  /*0750*/  LDG.E R17, desc[UR16][R18.64] ;  /* 0x0000001012117981 */ /* 0x000ee8000c1e1900 */
[----:B------:R-:W4:Y:S04]  /*0760*/  LDG.E R11, desc[UR16][R18.64+0x4] ;  /* 0x00000410120b7981 */ /* 0x000f28000c1e1900 */
[----:B------:R-:W5:Y:S04]  /*0770*/  LDG.E R13, desc[UR16][R18.64+0x8] ;  /* 0x00000810120d7981 */ /* 0x000f68000c1e1900 */
[----:B------:R2:W5:Y:S01]  /*0780*/  LDG.E R9, desc[UR16][R18.64+0xc] ;  /* 0x00000c1012097981 */ /* 0x000562000c1e1900 */
[----:B------:R-:W-:-:S04]  /*0790*/  LEA R21, R15, R0, 0x7 ;  /* 0x000000000f157211 */ /* 0x000fc800078e38ff */
[C---:B------:R-:W-:Y:S01]  /*07a0*/  IADD3 R25, PT, PT, R21.reuse, 0x80, RZ ;  /* 0x0000008015197810 */ /* 0x040fe20007ffe0ff */
[C-C-:B-1----:R-:W-:Y:S01]  /*07b0*/  IMAD.WIDE.U32 R22, R21.reuse, 0x4, R6.reuse ;  /* 0x0000000415167825 */ /* 0x142fe200078e0006 */
[C---:B------:R-:W-:Y:S02]  /*07c0*/  IADD3 R27, PT, PT, R21.reuse, 0x100, RZ ;  /* 0x00000100151b7810 */ /* 0x040fe40007ffe0ff */
[----:B------:R-:W-:Y:S01]  /*07d0*/  IADD3 R29, PT, PT, R21, 0x180, RZ ;  /* 0x00000180151d7810 */ /* 0x000fe20007ffe0ff */
[--C-:B------:R-:W-:Y:S01]  /*07e0*/  IMAD.WIDE.U32 R20, R25, 0x4, R6.reuse ;  /* 0x0000000419147825 */ /* 0x100fe200078e0006 */
[----:B------:R5:W5:Y:S03]  /*07f0*/  LDG.E R8, desc[UR16][R22.64] ;  /* 0x0000001016087981 */ /* 0x000b66000c1e1900 */
[--C-:B--2---:R-:W-:Y:S02]  /*0800*/  IMAD.WIDE.U32 R18, R27, 0x4, R6.reuse ;  /* 0x000000041b127825 */ /* 0x104fe400078e0006 */
[----:B------:R1:W2:Y:S02]  /*0810*/  LDG.E R20, desc[UR16][R20.64] ;  /* 0x0000001014147981 */ /* 0x0002a4000c1e1900 */
[----:B------:R-:W-:-:S02]  /*0820*/  IMAD.WIDE.U32 R6, R29, 0x4, R6 ;  /* 0x000000041d067825 */ /* 0x000fc400078e0006 */
[----:B------:R-:W2:Y:S02]  /*0830*/  LDG.E R18, desc[UR16][R18.64] ;  /* 0x0000001012127981 */ /* 0x000ea4000c1e1900 */
[----:B0-----:R-:W-:Y:S02]  /*0840*/  IMAD.WIDE.U32 R4, R15, 0x4, R4 ;  /* 0x000000040f047825 */ /* 0x001fe400078e0004 */
[----:B------:R-:W2:Y:S04]  /*0850*/  LDG.E R6, desc[UR16][R6.64] ;  /* 0x0000001006067981 */ /* 0x000ea8000c1e1900 */
[----:B------:R-:W2:Y:S04]  /*0860*/  LDG.E R19, desc[UR16][R4.64+0x8] ;  /* 0x0000081004137981 */ /* 0x000ea8000c1e1900 */
[----:B------:R-:W2:Y:S01]  /*0870*/  LDG.E R7, desc[UR16][R4.64+0xc] ;  /* 0x00000c1004077981 */ /* 0x000ea2000c1e1900 */
[----:B---3--:R-:W-:Y:S01]  /*0880*/  IMAD R17, R17, 0x80, R0 ;  /* 0x0000008011117824 */ /* 0x008fe200078e0200 */
[----:B----4-:R-:W-:-:S03]  /*0890*/  LEA R25, R11, R0, 0x7 ;  /* 0x000000000b197211 */ /* 0x010fc600078e38ff */
[--C-:B------:R-:W-:Y:S02]  /*08a0*/  IMAD.WIDE R10, R17, 0x4, R2.reuse ;  /* 0x00000004110a7825 */ /* 0x100fe400078e0202 */
[----:B------:R-:W3:Y:S01]  /*08b0*/  LDG.E R17, desc[UR16][R4.64] ;  /* 0x0000001004117981 */ /* 0x000ee2000c1e1900 */
[-C--:B-----5:R-:W-:Y:S01]  /*08c0*/  LEA R23, R13, R0.reuse, 0x7 ;  /* 0x000000000d177211 */ /* 0x0a0fe200078e38ff */
[--C-:B------:R-:W-:Y:S02]  /*08d0*/  IMAD.WIDE R12, R25, 0x4, R2.reuse ;  /* 0x00000004190c7825 */ /* 0x100fe400078e0202 */
[----:B------:R-:W3:Y:S01]  /*08e0*/  LDG.E R10, desc[UR16][R10.64] ;  /* 0x000000100a0a7981 */ /* 0x000ee2000c1e1900 */
[----:B-1----:R-:W-:Y:S01]  /*08f0*/  LEA R21, R9, R0, 0x7 ;  /* 0x0000000009157211 */ /* 0x002fe200078e38ff */
[--C-:B------:R-:W-:Y:S02]  /*0900*/  IMAD.WIDE R22, R23, 0x4, R2.reuse ;  /* 0x0000000417167825 */ /* 0x100fe400078e0202 */
[----:B------:R-:W4:Y:S02]  /*0910*/  LDG.E R12, desc[UR16][R12.64] ;  /* 0x000000100c0c7981 */ /* 0x000f24000c1e1900 */
[----:B------:R-:W-:-:S02]  /*0920*/  IMAD.WIDE R2, R21, 0x4, R2 ;  /* 0x0000000415027825 */ /* 0x000fc400078e0202 */
[----:B------:R-:W4:Y:S04]  /*0930*/  LDG.E R9, desc[UR16][R4.64+0x4] ;  /* 0x0000041004097981 */ /* 0x000f28000c1e1900 */
[----:B------:R-:W5:Y:S04]  /*0940*/  LDG.E R22, desc[UR16][R22.64] ;  /* 0x0000001016167981 */ /* 0x000f68000c1e1900 */
[----:B------:R-:W5:Y:S01]  /*0950*/  LDG.E R2, desc[UR16][R2.64] ;  /* 0x0000001002027981 */ /* 0x000f62000c1e1900 */
[----:B------:R-:W-:Y:S02]  /*0960*/  FSETP.GT.AND P0, PT, R8, RZ, PT ;  /* 0x000000ff0800720b */ /* 0x000fe40003f04000 */
[----:B--2---:R-:W-:-:S02]  /*0970*/  FSETP.GT.AND P1, PT, R20, RZ, PT ;  /* 0x000000ff1400720b */ /* 0x004fc40003f24000 */
[----:B------:R-:W-:Y:S02]  /*0980*/  FSETP.GT.AND P2, PT, R18, RZ, PT ;  /* 0x000000ff1200720b */ /* 0x000fe40003f44000 */
[----:B------:R-:W-:Y:S02]  /*0990*/  FSETP.GT.AND P3, PT, R6, RZ, PT ;  /* 0x000000ff0600720b */ /* 0x000fe40003f64000 */
[----:B------:R-:W-:-:S05]  /*09a0*/  IADD3 R15, PT, PT, R15, 0x4, RZ ;  /* 0x000000040f0f7810 */ /* 0x000fca0007ffe0ff */
[----:B---3--:R-:W-:-:S04]  /*09b0*/  @P0 FFMA R16, R17, R10, R16 ;  /* 0x0000000a11100223 */ /* 0x008fc80000000010 */
[----:B----4-:R-:W-:-:S04]  /*09c0*/  @P1 FFMA R16, R9, R12, R16 ;  /* 0x0000000c09101223 */ /* 0x010fc80000000010 */
[----:B-----5:R-:W-:-:S04]  /*09d0*/  @P2 FFMA R16, R19, R22, R16 ;  /* 0x0000001613102223 */ /* 0x020fc80000000010 */
[----:B------:R-:W-:-:S07]  /*09e0*/  @P3 FFMA R16, R7, R2, R16 ;  /* 0x0000000207103223 */ /* 0x000fce0000000010 */
.L_x_13:
[----:B------:R-:W-:Y:S05]  /*09f0*/  BRA.U !UP1, `(.L_x_10) ;  /* 0x0000000109c07547 */ /* 0x000fea000b800000 */
[----:B------:R-:W-:Y:S02]  /*0a00*/  UISETP.NE.AND UP0, UPT, UR5, 0x1, UPT ;  /* 0x000000010500788c */ /* 0x000fe4000bf05270 */
[----:B------:R-:W-:-:S04]  /*0a10*/  ULOP3.LUT UR4, UR8, 0x1, URZ, 0xc0, !UPT ;  /* 0x0000000108047892 */ /* 0x000fc8000f8ec0ff */
[----:B------:R-:W-:-:S03]  /*0a20*/  UISETP.NE.U32.AND UP1, UPT, UR4, 0x1, UPT ;  /* 0x000000010400788c */ /* 0x000fc6000bf25070 */
[----:B------:R-:W-:Y:S08]  /*0a30*/  BRA.U !UP0, `(.L_x_14) ;  /* 0x00000001086c7547 */ /* 0x000ff0000b800000 */
[----:B------:R-:W0:Y:S08]  /*0a40*/  LDC.64 R2, c[0x0][0x398] ;  /* 0x0000e600ff027b82 */ /* 0x000e300000000a00 */
[----:B------:R-:W1:Y:S08]  /*0a50*/  LDC.64 R8, c[0x0][0x388] ;  /* 0x0000e200ff087b82 */ /* 0x000e700000000a00 */
[----:B------:R-:W2:Y:S01]  /*0a60*/  LDC.64 R4, c[0x0][0x390] ;  /* 0x0000e400ff047b82 */ /* 0x000ea20000000a00 */
[----:B0-----:R-:W-:-:S07]  /*0a70*/  IMAD.WIDE.U32 R6, R15, 0x4, R2 ;  /* 0x000000040f067825 */ /* 0x001fce00078e0002 */
[----:B------:R-:W0:Y:S01]  /*0a80*/  LDC.64 R2, c[0x0][0x380] ;  /* 0x0000e000ff027b82 */ /* 0x000e220000000a00 */
[----:B------:R-:W3:Y:S04]  /*0a90*/  LDG.E R13, desc[UR16][R6.64] ;  /* 0x00000010060d7981 */ /* 0x000ee8000c1e1900 */
[----:B------:R-:W4:Y:S01]  /*0aa0*/  LDG.E R17, desc[UR16][R6.64+0x4] ;  /* 0x0000041006117981 */ /* 0x000f22000c1e1900 */
[----:B------:R-:W-:-:S05]  /*0ab0*/  LEA R11, R15, R0, 0x7 ;  /* 0x000000000f0b7211 */ /* 0x000fca00078e38ff */
[C---:B------:R-:W-:Y:S02]  /*0ac0*/  VIADD R19, R11.reuse, 0x80 ;  /* 0x000000800b137836 */ /* 0x040fe40000000000 */
[----:B-1----:R-:W-:-:S04]  /*0ad0*/  IMAD.WIDE.U32 R10, R11, 0x4, R8 ;  /* 0x000000040b0a7825 */ /* 0x002fc800078e0008 */
[----:B------:R-:W-:Y:S02]  /*0ae0*/  IMAD.WIDE.U32 R8, R19, 0x4, R8 ;  /* 0x0000000413087825 */ /* 0x000fe400078e0008 */
[----:B------:R-:W5:Y:S04]  /*0af0*/  LDG.E R10, desc[UR16][R10.64] ;  /* 0x000000100a0a7981 */ /* 0x000f68000c1e1900 */
[----:B------:R-:W5:Y:S01]  /*0b00*/  LDG.E R8, desc[UR16][R8.64] ;  /* 0x0000001008087981 */ /* 0x000f62000c1e1900 */
[----:B--2---:R-:W-:Y:S01]  /*0b10*/  IMAD.WIDE.U32 R4, R15, 0x4, R4 ;  /* 0x000000040f047825 */ /* 0x004fe200078e0004 */
[-C--:B---3--:R-:W-:Y:S02]  /*0b20*/  LEA R13, R13, R0.reuse, 0x7 ;  /* 0x000000000d0d7211 */ /* 0x088fe400078e38ff */
[----:B----4-:R-:W-:-:S03]  /*0b30*/  LEA R17, R17, R0, 0x7 ;  /* 0x0000000011117211 */ /* 0x010fc600078e38ff */
[--C-:B0-----:R-:W-:Y:S02]  /*0b40*/  IMAD.WIDE R6, R13, 0x4, R2.reuse ;  /* 0x000000040d067825 */ /* 0x101fe400078e0202 */
[----:B------:R-:W2:Y:S02]  /*0b50*/  LDG.E R13, desc[UR16][R4.64] ;  /* 0x00000010040d7981 */ /* 0x000ea4000c1e1900 */
[----:B------:R-:W-:Y:S02]  /*0b60*/  IMAD.WIDE R2, R17, 0x4, R2 ;  /* 0x0000000411027825 */ /* 0x000fe400078e0202 */
[----:B------:R-:W2:Y:S04]  /*0b70*/  LDG.E R6, desc[UR16][R6.64] ;  /* 0x0000001006067981 */ /* 0x000ea8000c1e1900 */
[----:B------:R-:W3:Y:S04]  /*0b80*/  LDG.E R2, desc[UR16][R2.64] ;  /* 0x0000001002027981 */ /* 0x000ee8000c1e1900 */
[----:B------:R-:W3:Y:S01]  /*0b90*/  LDG.E R17, desc[UR16][R4.64+0x4] ;  /* 0x0000041004117981 */ /* 0x000ee2000c1e1900 */
[----:B-----5:R-:W-:-:S02]  /*0ba0*/  FSETP.GT.AND P0, PT, R10, RZ, PT ;  /* 0x000000ff0a00720b */ /* 0x020fc40003f04000 */
[----:B------:R-:W-:Y:S02]  /*0bb0*/  FSETP.GT.AND P1, PT, R8, RZ, PT ;  /* 0x000000ff0800720b */ /* 0x000fe40003f24000 */
[----:B------:R-:W-:-:S09]  /*0bc0*/  IADD3 R15, PT, PT, R15, 0x2, RZ ;  /* 0x000000020f0f7810 */ /* 0x000fd20007ffe0ff */
[----:B--2---:R-:W-:-:S04]  /*0bd0*/  @P0 FFMA R16, R13, R6, R16 ;  /* 0x000000060d100223 */ /* 0x004fc80000000010 */
[----:B---3--:R-:W-:-:S07]  /*0be0*/  @P1 FFMA R16, R17, R2, R16 ;  /* 0x0000000211101223 */ /* 0x008fce0000000010 */
.L_x_14:
[----:B------:R-:W-:Y:S05]  /*0bf0*/  BRA.U UP1, `(.L_x_10) ;  /* 0x0000000101407547 */ /* 0x000fea000b800000 */
[----:B------:R-:W0:Y:S08]  /*0c00*/  LDC.64 R4, c[0x0][0x398] ;  /* 0x0000e600ff047b82 */ /* 0x000e300000000a00 */
[----:B------:R-:W1:Y:S08]  /*0c10*/  LDC.64 R8, c[0x0][0x388] ;  /* 0x0000e200ff087b82 */ /* 0x000e700000000a00 */
[----:B------:R-:W2:Y:S01]  /*0c20*/  LDC.64 R2, c[0x0][0x390] ;  /* 0x0000e400ff027b82 */ /* 0x000ea20000000a00 */
[----:B0-----:R-:W-:-:S07]  /*0c30*/  IMAD.WIDE.U32 R4, R15, 0x4, R4 ;  /* 0x000000040f047825 */ /* 0x001fce00078e0004 */
[----:B------:R-:W0:Y:S01]  /*0c40*/  LDC.64 R6, c[0x0][0x380] ;  /* 0x0000e000ff067b82 */ /* 0x000e220000000a00 */
[----:B------:R-:W3:Y:S01]  /*0c50*/  LDG.E R5, desc[UR16][R4.64] ;  /* 0x0000001004057981 */ /* 0x000ee2000c1e1900 */
[----:B------:R-:W-:-:S05]  /*0c60*/  LEA R11, R15, R0, 0x7 ;  /* 0x000000000f0b7211 */ /* 0x000fca00078e38ff */
[----:B-1----:R-:W-:-:S06]  /*0c70*/  IMAD.WIDE.U32 R8, R11, 0x4, R8 ;  /* 0x000000040b087825 */ /* 0x002fcc00078e0008 */
[----:B------:R-:W4:Y:S01]  /*0c80*/  LDG.E R8, desc[UR16][R8.64] ;  /* 0x0000001008087981 */ /* 0x000f22000c1e1900 */
[----:B--2---:R-:W-:-:S06]  /*0c90*/  IMAD.WIDE.U32 R2, R15, 0x4, R2 ;  /* 0x000000040f027825 */ /* 0x004fcc00078e0002 */
[----:B------:R-:W2:Y:S01]  /*0ca0*/  LDG.E R3, desc[UR16][R2.64] ;  /* 0x0000001002037981 */ /* 0x000ea2000c1e1900 */
[----:B---3--:R-:W-:-:S05]  /*0cb0*/  LEA R11, R5, R0, 0x7 ;  /* 0x00000000050b7211 */ /* 0x008fca00078e38ff */
[----:B0-----:R-:W-:-:S06]  /*0cc0*/  IMAD.WIDE R6, R11, 0x4, R6 ;  /* 0x000000040b067825 */ /* 0x001fcc00078e0206 */
[----:B------:R-:W2:Y:S01]  /*0cd0*/  LDG.E R6, desc[UR16][R6.64] ;  /* 0x0000001006067981 */ /* 0x000ea2000c1e1900 */
[----:B----4-:R-:W-:-:S13]  /*0ce0*/  FSETP.GT.AND P0, PT, R8, RZ, PT ;  /* 0x000000ff0800720b */ /* 0x010fda0003f04000 */
[----:B--2---:R-:W-:-:S07]  /*0cf0*/  @P0 FFMA R16, R3, R6, R16 ;  /* 0x0000000603100223 */ /* 0x004fce0000000010 */
.L_x_10:
[----:B------:R-:W0:Y:S02]  /*0d00*/  LDC.64 R2, c[0x0][0x3a0] ;  /* 0x0000e800ff027b82 */ /* 0x000e240000000a00 */
[----:B0-----:R-:W-:-:S05]  /*0d10*/  IMAD.WIDE.U32 R2, R0, 0x4, R2 ;  /* 0x0000000400027825 */ /* 0x001fca00078e0002 */
[----:B------:R-:W-:Y:S01]  /*0d20*/  REDG.E.ADD.F32.FTZ.RN.STRONG.GPU desc[UR16][R2.64], R16 ;  /* 0x00000010020079a6 */ /* 0x000fe2000c12f310 */
[----:B------:R-:W-:Y:S05]  /*0d30*/  EXIT ;  /* 0x000000000000794d */ /* 0x000fea0003800000 */
.L_x_15:
        /* <DEDUP_REMOVED lines=12> */
.L_x_41:


//--------------------- .text._Z22compute_grad_W1_kernelPKfS0_S0_S0_PKiPfi --------------------------
	.section	.text._Z22compute_grad_W1_kernelPKfS0_S0_S0_PKiPfi,"ax",@progbits
	.align	128
        .global         _Z22compute_grad_W1_kernelPKfS0_S0_S0_PKiPfi
        .type           _Z22compute_grad_W1_kernelPKfS0_S0_S0_PKiPfi,@function
        .size           _Z22compute_grad_W1_kernelPKfS0_S0_S0_PKiPfi,(.L_x_42 - _Z22compute_grad_W1_kernelPKfS0_S0_S0_PKiPfi)
        .other          _Z22compute_grad_W1_kernelPKfS0_S0_S0_PKiPfi,@"STO_CUDA_ENTRY STV_DEFAULT"
_Z22compute_grad_W1_kernelPKfS0_S0_S0_PKiPfi:
.text._Z22compute_grad_W1_kernelPKfS0_S0_S0_PKiPfi:
[----:B------:R-:W-:Y:S01]  /*0000*/  LDC R1, c[0x0][0x37c] ;  /* 0x0000df00ff017b82 */ /* 0x000fe20000000800 */
[----:B------:R-:W0:Y:S01]  /*0010*/  S2R R0, SR_TID.X ;  /* 0x0000000000007919 */ /* 0x000e220000002100 */
[----:B------:R-:W1:Y:S01]  /*0020*/  S2R R3, SR_CTAID.X ;  /* 0x0000000000037919 */ /* 0x000e620000002500 */
[----:B0-----:R-:W-:-:S04]  /*0030*/  ISETP.GT.U32.AND P0, PT, R0, 0x63, PT ;  /* 0x000000630000780c */ /* 0x001fc80003f04070 */
[----:B-1----:R-:W-:-:S13]  /*0040*/  ISETP.GT.U32.OR P0, PT, R3, 0x7f, P0 ;  /* 0x0000007f0300780c */ /* 0x002fda0000704470 */
        /* <DEDUP_REMOVED lines=12> */
[----:B------:R-:W-:Y:S01]  /*0110*/  ULOP3.LUT UR4, UR4, 0x7ffffffc, URZ, 0xc0, !UPT ;  /* 0x7ffffffc04047892 */ /* 0x000fe2000f8ec0ff */
[----:B------:R-:W-:Y:S01]  /*0120*/  HFMA2 R7, -RZ, RZ, 0, 0 ;  /* 0x00000000ff077431 */ /* 0x000fe200000001ff */
[----:B------:R-:W-:-:S04]  /*0130*/  MOV R2, RZ ;  /* 0x000000ff00027202 */ /* 0x000fc80000000f00 */
[----:B------:R-:W-:-:S07]  /*0140*/  MOV R5, UR4 ;  /* 0x0000000400057c02 */ /* 0x000fce0008000f00 */
.L_x_18:
[----:B------:R-:W0:Y:S01]  /*0150*/  LDC.64 R8, c[0x0][0x390] ;  /* 0x0000e400ff087b82 */ /* 0x000e220000000a00 */
[----:B------:R-:W-:-:S04]  /*0160*/  LEA R19, R7, R3, 0x7 ;  /* 0x0000000307137211 */ /* 0x000fc800078e38ff */
[----:B------:R-:W-:-:S03]  /*0170*/  IADD3 R13, PT, PT, R19, 0x80, RZ ;  /* 0x00000080130d7810 */ /* 0x000fc60007ffe0ff */
[----:B------:R-:W1:Y:S08]  /*0180*/  LDC.64 R16, c[0x0][0x3a0] ;  /* 0x0000e800ff107b82 */ /* 0x000e700000000a00 */
[----:B------:R-:W2:Y:S01]  /*0190*/  LDC.64 R20, c[0x0][0x380] ;  /* 0x0000e000ff147b82 */ /* 0x000ea20000000a00 */
[----:B0-----:R-:W-:-:S04]  /*01a0*/  IMAD.WIDE.U32 R10, R19, 0x4, R8 ;  /* 0x00000004130a7825 */ /* 0x001fc800078e0008 */
[----:B------:R-:W-:Y:S02]  /*01b0*/  IMAD.WIDE.U32 R12, R13, 0x4, R8 ;  /* 0x000000040d0c7825 */ /* 0x000fe400078e0008 */
[----:B------:R-:W3:Y:S04]  /*01c0*/  LDG.E R10, desc[UR6][R10.64] ;  /* 0x000000060a0a7981 */ /* 0x000ee8000c1e1900 */
[----:B------:R-:W4:Y:S01]  /*01d0*/  LDG.E R12, desc[UR6][R12.64] ;  /* 0x000000060c0c7981 */ /* 0x000f22000c1e1900 */
[----:B------:R-:W-:-:S05]  /*01e0*/  IADD3 R15, PT, PT, R19, 0x100, RZ ;  /* 0x00000100130f7810 */ /* 0x000fca0007ffe0ff */
[----:B------:R-:W-:-:S06]  /*01f0*/  IMAD.WIDE.U32 R14, R15, 0x4, R8 ;  /* 0x000000040f0e7825 */ /* 0x000fcc00078e0008 */
[----:B------:R-:W5:Y:S01]  /*0200*/  LDG.E R14, desc[UR6][R14.64] ;  /* 0x000000060e0e7981 */ /* 0x000f62000c1e1900 */
[----:B------:R-:W-:Y:S01]  /*0210*/  IADD3 R19, PT, PT, R19, 0x180, RZ ;  /* 0x0000018013137810 */ /* 0x000fe20007ffe0ff */
[----:B-1----:R-:W-:-:S04]  /*0220*/  IMAD.WIDE.U32 R16, R7, 0x4, R16 ;  /* 0x0000000407107825 */ /* 0x002fc800078e0010 */
[----:B------:R-:W-:Y:S01]  /*0230*/  IMAD.WIDE.U32 R18, R19, 0x4, R8 ;  /* 0x0000000413127825 */ /* 0x000fe200078e0008 */
[----:B------:R-:W2:Y:S01]  /*0240*/  LDG.E R6, desc[UR6][R16.64+0xc] ;  /* 0x00000c0610067981 */ /* 0x000ea2000c1e1900 */
[----:B------:R-:W0:Y:S04]  /*0250*/  LDC.64 R8, c[0x0][0x388] ;  /* 0x0000e200ff087b82 */ /* 0x000e280000000a00 */
[----:B------:R-:W2:Y:S01]  /*0260*/  LDG.E R18, desc[UR6][R18.64] ;  /* 0x0000000612127981 */ /* 0x000ea2000c1e1900 */
[----:B---3--:R-:W-:-:S03]  /*0270*/  FSETP.GT.AND P2, PT, R10, RZ, PT ;  /* 0x000000ff0a00720b */ /* 0x008fc60003f44000 */
[----:B------:R-:W1:Y:S01]  /*0280*/  LDC.64 R10, c[0x0][0x398] ;  /* 0x0000e600ff0a7b82 */ /* 0x000e620000000a00 */
[----:B----4-:R-:W-:-:S07]  /*0290*/  FSETP.GT.AND P3, PT, R12, RZ, PT ;  /* 0x000000ff0c00720b */ /* 0x010fce0003f64000 */
[----:B------:R-:W3:Y:S02]  /*02a0*/  LDC.64 R12, c[0x0][0x380] ;  /* 0x0000e000ff0c7b82 */ /* 0x000ee40000000a00 */
[----:B------:R-:W4:Y:S04]  /*02b0*/  @P2 LDG.E R4, desc[UR6][R16.64] ;  /* 0x0000000610042981 */ /* 0x000f28000c1e1900 */
[----:B------:R-:W3:Y:S01]  /*02c0*/  @P3 LDG.E R22, desc[UR6][R16.64+0x4] ;  /* 0x0000040610163981 */ /* 0x000ee2000c1e1900 */
[----:B-----5:R-:W-:Y:S02]  /*02d0*/  FSETP.GT.AND P1, PT, R14, RZ, PT ;  /* 0x000000ff0e00720b */ /* 0x020fe40003f24000 */
[----:B------:R-:W5:Y:S11]  /*02e0*/  LDC.64 R14, c[0x0][0x388] ;  /* 0x0000e200ff0e7b82 */ /* 0x000f760000000a00 */
[----:B------:R0:W3:Y:S01]  /*02f0*/  @P1 LDG.E R24, desc[UR6][R16.64+0x8] ;  /* 0x0000080610181981 */ /* 0x0000e2000c1e1900 */
[----:B--2---:R-:W-:Y:S01]  /*0300*/  FSETP.GT.AND P0, PT, R18, RZ, PT ;  /* 0x000000ff1200720b */ /* 0x004fe20003f04000 */
[----:B------:R-:W-:-:S02]  /*0310*/  @P2 IMAD R19, R7, 0x64, R0 ;  /* 0x0000006407132824 */ /* 0x000fc400078e0200 */
[----:B------:R-:W-:Y:S01]  /*0320*/  @P3 IMAD R25, R7, 0x64, R0 ;  /* 0x0000006407193824 */ /* 0x000fe200078e0200 */
[----:B0-----:R-:W0:Y:S01]  /*0330*/  LDC.64 R16, c[0x0][0x388] ;  /* 0x0000e200ff107b82 */ /* 0x001e220000000a00 */
[----:B-----5:R-:W-:-:S07]  /*0340*/  @P2 IMAD.WIDE.U32 R14, R19, 0x4, R14 ;  /* 0x00000004130e2825 */ /* 0x020fce00078e000e */
[----:B------:R-:W2:Y:S01]  /*0350*/  LDC.64 R18, c[0x0][0x380] ;  /* 0x0000e000ff127b82 */ /* 0x000ea20000000a00 */
[----:B------:R-:W-:Y:S01]  /*0360*/  @P3 IADD3 R25, PT, PT, R25, 0x64, RZ ;  /* 0x0000006419193810 */ /* 0x000fe20007ffe0ff */
[C---:B-1----:R-:W-:Y:S01]  /*0370*/  IMAD.WIDE.U32 R10, R7.reuse, 0x4, R10 ;  /* 0x00000004070a7825 */ /* 0x042fe200078e000a */
[----:B------:R1:W5:Y:S03]  /*0380*/  @P2 LDG.E R15, desc[UR6][R14.64] ;  /* 0x000000060e0f2981 */ /* 0x000366000c1e1900 */
[----:B------:R-:W-:Y:S02]  /*0390*/  @P1 IMAD R29, R7, 0x64, R0 ;  /* 0x00000064071d1824 */ /* 0x000fe400078e0200 */
[----:B------:R-:W-:Y:S02]  /*03a0*/  @P3 IMAD.WIDE.U32 R8, R25, 0x4, R8 ;  /* 0x0000000419083825 */ /* 0x000fe400078e0008 */
[----:B------:R-:W5:Y:S01]  /*03b0*/  @P2 LDG.E R25, desc[UR6][R10.64] ;  /* 0x000000060a192981 */ /* 0x000f62000c1e1900 */
[----:B------:R-:W-:Y:S01]  /*03c0*/  @P1 IADD3 R29, PT, PT, R29, 0xc8, RZ ;  /* 0x000000c81d1d1810 */ /* 0x000fe20007ffe0ff */
[----:B-1----:R-:W-:Y:S01]  /*03d0*/  @P0 IMAD R14, R7, 0x64, R0 ;  /* 0x00000064070e0824 */ /* 0x002fe200078e0200 */
[----:B------:R-:W-:Y:S01]  /*03e0*/  LEA R6, R6, R3, 0x7 ;  /* 0x0000000306067211 */ /* 0x000fe200078e38ff */
[----:B------:R-:W5:Y:S02]  /*03f0*/  @P3 LDG.E R9, desc[UR6][R8.64] ;  /* 0x0000000608093981 */ /* 0x000f64000c1e1900 */
[----:B0-----:R-:W-:Y:S01]  /*0400*/  @P1 IMAD.WIDE.U32 R16, R29, 0x4, R16 ;  /* 0x000000041d101825 */ /* 0x001fe200078e0010 */
[----:B------:R-:W-:-:S05]  /*0410*/  @P0 IADD3 R29, PT, PT, R14, 0x12c, RZ ;  /* 0x0000012c0e1d0810 */ /* 0x000fca0007ffe0ff */
[----:B------:R-:W5:Y:S01]  /*0420*/  @P1 LDG.E R17, desc[UR6][R16.64] ;  /* 0x0000000610111981 */ /* 0x000f62000c1e1900 */
[----:B--2---:R-:W-:-:S03]  /*0430*/  IMAD.WIDE R18, R6, 0x4, R18 ;  /* 0x0000000406127825 */ /* 0x004fc600078e0212 */
[----:B------:R-:W2:Y:S04]  /*0440*/  LDG.E R6, desc[UR6][R10.64+0xc] ;  /* 0x00000c060a067981 */ /* 0x000ea8000c1e1900 */
[----:B------:R-:W2:Y:S01]  /*0450*/  LDG.E R19, desc[UR6][R18.64] ;  /* 0x0000000612137981 */ /* 0x000ea2000c1e1900 */
[----:B----4-:R-:W-:-:S05]  /*0460*/  @P2 LEA R27, R4, R3, 0x7 ;  /* 0x00000003041b2211 */ /* 0x010fca00078e38ff */
[----:B---3--:R-:W-:Y:S02]  /*0470*/  @P2 IMAD.WIDE R26, R27, 0x4, R12 ;  /* 0x000000041b1a2825 */ /* 0x008fe400078e020c */
[----:B------:R-:W0:Y:S01]  /*0480*/  LDC.64 R12, c[0x0][0x380] ;  /* 0x0000e000ff0c7b82 */ /* 0x000e220000000a00 */
[-C--:B------:R-:W-:Y:S02]  /*0490*/  @P3 LEA R23, R22, R3.reuse, 0x7 ;  /* 0x0000000316173211 */ /* 0x080fe400078e38ff */
[----:B------:R1:W5:Y:S03]  /*04a0*/  @P2 LDG.E R4, desc[UR6][R26.64] ;  /* 0x000000061a042981 */ /* 0x000366000c1e1900 */
[----:B------:R-:W-:Y:S02]  /*04b0*/  @P3 IMAD.WIDE R20, R23, 0x4, R20 ;  /* 0x0000000417143825 */ /* 0x000fe400078e0214 */
[----:B------:R-:W3:Y:S04]  /*04c0*/  @P0 LDC.64 R22, c[0x0][0x388] ;  /* 0x0000e200ff160b82 */ /* 0x000ee80000000a00 */
[----:B------:R-:W4:Y:S01]  /*04d0*/  @P3 LDG.E R20, desc[UR6][R20.64] ;  /* 0x0000000614143981 */ /* 0x000f22000c1e1900 */
[----:B-1----:R-:W-:-:S03]  /*04e0*/  @P1 LEA R27, R24, R3, 0x7 ;  /* 0x00000003181b1211 */ /* 0x002fc600078e38ff */
[----:B------:R-:W2:Y:S02]  /*04f0*/  @P1 LDG.E R21, desc[UR6][R10.64+0x8] ;  /* 0x000008060a151981 */ /* 0x000ea4000c1e1900 */
[----:B0-----:R-:W-:Y:S02]  /*0500*/  @P1 IMAD.WIDE R12, R27, 0x4, R12 ;  /* 0x000000041b0c1825 */ /* 0x001fe400078e020c */
[----:B------:R-:W4:Y:S04]  /*0510*/  @P3 LDG.E R27, desc[UR6][R10.64+0x4] ;  /* 0x000004060a1b3981 */ /* 0x000f28000c1e1900 */
[----:B------:R-:W2:Y:S01]  /*0520*/  @P1 LDG.E R12, desc[UR6][R12.64] ;  /* 0x000000060c0c1981 */ /* 0x000ea2000c1e1900 */
[----:B---3--:R-:W-:-:S06]  /*0530*/  @P0 IMAD.WIDE.U32 R22, R29, 0x4, R22 ;  /* 0x000000041d160825 */ /* 0x008fcc00078e0016 */
[----:B------:R-:W3:Y:S01]  /*0540*/  @P0 LDG.E R23, desc[UR6][R22.64] ;  /* 0x0000000616170981 */ /* 0x000ee2000c1e1900 */
[----:B------:R-:W-:Y:S01]  /*0550*/  IADD3 R7, PT, PT, R7, 0x4, RZ ;  /* 0x0000000407077810 */ /* 0x000fe20007ffe0ff */
[----:B-----5:R-:W-:-:S04]  /*0560*/  @P2 FMUL R4, R25, R4 ;  /* 0x0000000419042220 */ /* 0x020fc80000400000 */
[----:B------:R-:W-:Y:S01]  /*0570*/  @P2 FFMA R2, R15, R4, R2 ;  /* 0x000000040f022223 */ /* 0x000fe20000000002 */
[----:B------:R-:W-:Y:S01]  /*0580*/  ISETP.NE.AND P2, PT, R7, R5, PT ;  /* 0x000000050700720c */ /* 0x000fe20003f45270 */
[----:B----4-:R-:W-:-:S04]  /*0590*/  @P3 FMUL R20, R27, R20 ;  /* 0x000000141b143220 */ /* 0x010fc80000400000 */
[----:B------:R-:W-:Y:S01]  /*05a0*/  @P3 FFMA R2, R9, R20, R2 ;  /* 0x0000001409023223 */ /* 0x000fe20000000002 */
[----:B--2---:R-:W-:Y:S01]  /*05b0*/  @P1 FMUL R12, R21, R12 ;  /* 0x0000000c150c1220 */ /* 0x004fe20000400000 */
[----:B------:R-:W-:-:S03]  /*05c0*/  FMUL R9, R6, R19 ;  /* 0x0000001306097220 */ /* 0x000fc60000400000 */
[----:B------:R-:W-:-:S04]  /*05d0*/  @P1 FFMA R2, R17, R12, R2 ;  /* 0x0000000c11021223 */ /* 0x000fc80000000002 */
[----:B---3--:R-:W-:Y:S01]  /*05e0*/  @P0 FFMA R2, R9, R23, R2 ;  /* 0x0000001709020223 */ /* 0x008fe20000000002 */
[----:B------:R-:W-:Y:S06]  /*05f0*/  @P2 BRA `(.L_x_18) ;  /* 0xfffffff800d42947 */ /* 0x000fec000383ffff */
.L_x_17:
[----:B------:R-:W-:Y:S05]  /*0600*/  BRA.U !UP1, `(.L_x_16) ;  /* 0x0000000509087547 */ /* 0x000fea000b800000 */
[----:B------:R-:W0:Y:S01]  /*0610*/  LDCU UR4, c[0x0][0x3b0] ;  /* 0x00007600ff0477ac */ /* 0x000e220008000800 */
[----:B------:R-:W-:Y:S02]  /*0620*/  UISETP.NE.AND UP0, UPT, UR5, 0x1, UPT ;  /* 0x000000010500788c */ /* 0x000fe4000bf05270 */
[----:B0-----:R-:W-:-:S04]  /*0630*/  ULOP3.LUT UR4, UR4, 0x1, URZ, 0xc0, !UPT ;  /* 0x0000000104047892 */ /* 0x001fc8000f8ec0ff */
[----:B------:R-:W-:-:S03]  /*0640*/  UISETP.NE.U32.AND UP1, UPT, UR4, 0x1, UPT ;  /* 0x000000010400788c */ /* 0x000fc6000bf25070 */
[----:B------:R-:W-:Y:S08]  /*0650*/  BRA.U !UP0, `(.L_x_19) ;  /* 0x00000001089c7547 */ /* 0x000ff0000b800000 */
[----:B------:R-:W0:Y:S01]  /*0660*/  LDC.64 R16, c[0x0][0x390] ;  /* 0x0000e400ff107b82 */ /* 0x000e220000000a00 */
[----:B------:R-:W-:-:S07]  /*0670*/  LEA R9, R5, R3, 0x7 ;  /* 0x0000000305097211 */ /* 0x000fce00078e38ff */
[----:B------:R-:W1:Y:S08]  /*0680*/  LDC.64 R18, c[0x0][0x3a0] ;  /* 0x0000e800ff127b82 */ /* 0x000e700000000a00 */
[----:B------:R-:W2:Y:S01]  /*0690*/  LDC.64 R14, c[0x0][0x380] ;  /* 0x0000e000ff0e7b82 */ /* 0x000ea20000000a00 */
[----:B0-----:R-:W-:-:S07]  /*06a0*/  IMAD.WIDE.U32 R6, R9, 0x4, R16 ;  /* 0x0000000409067825 */ /* 0x001fce00078e0010 */
[----:B------:R-:W0:Y:S01]  /*06b0*/  LDC.64 R12, c[0x0][0x398] ;  /* 0x0000e600ff0c7b82 */ /* 0x000e220000000a00 */
[----:B------:R-:W3:Y:S01]  /*06c0*/  LDG.E R6, desc[UR6][R6.64] ;  /* 0x0000000606067981 */ /* 0x000ee2000c1e1900 */
[----:B------:R-:W-:-:S06]  /*06d0*/  IADD3 R9, PT, PT, R9, 0x80, RZ ;  /* 0x0000008009097810 */ /* 0x000fcc0007ffe0ff */
[----:B------:R-:W4:Y:S01]  /*06e0*/  LDC.64 R10, c[0x0][0x380] ;  /* 0x0000e000ff0a7b82 */ /* 0x000f220000000a00 */
[----:B------:R-:W-:-:S04]  /*06f0*/  IMAD.WIDE.U32 R16, R9, 0x4, R16 ;  /* 0x0000000409107825 */ /* 0x000fc800078e0010 */
[----:B-1----:R-:W-:-:S03]  /*0700*/  IMAD.WIDE.U32 R18, R5, 0x4, R18 ;  /* 0x0000000405127825 */ /* 0x002fc600078e0012 */
[----:B------:R-:W1:Y:S01]  /*0710*/  LDC.64 R8, c[0x0][0x388] ;  /* 0x0000e200ff087b82 */ /* 0x000e620000000a00 */
[----:B------:R-:W5:Y:S04]  /*0720*/  LDG.E R16, desc[UR6][R16.64] ;  /* 0x0000000610107981 */ /* 0x000f68000c1e1900 */
[----:B------:R-:W2:Y:S01]  /*0730*/  LDG.E R20, desc[UR6][R18.64+0x4] ;  /* 0x0000040612147981 */ /* 0x000ea2000c1e1900 */
[----:B---3--:R-:W-:-:S13]  /*0740*/  FSETP.GT.AND P0, PT, R6, RZ, PT ;  /* 0x000000ff0600720b */ /* 0x008fda0003f04000 */
[----:B------:R-:W3:Y:S01]  /*0750*/  @P0 LDG.E R4, desc[UR6][R18.64] ;  /* 0x0000000612040981 */ /* 0x000ee2000c1e1900 */
[----:B-----5:R-:W-:-:S13]  /*0760*/  FSETP.GT.AND P1, PT, R16, RZ, PT ;  /* 0x000000ff1000720b */ /* 0x020fda0003f24000 */
[----:B------:R-:W5:Y:S01]  /*0770*/  @P1 LDC.64 R6, c[0x0][0x388] ;  /* 0x0000e200ff061b82 */ /* 0x000f620000000a00 */
[----:B--2---:R-:W-:Y:S01]  /*0780*/  LEA R23, R20, R3, 0x7 ;  /* 0x0000000314177211 */ /* 0x004fe200078e38ff */
[C---:B------:R-:W-:Y:S02]  /*0790*/  @P0 IMAD R21, R5.reuse, 0x64, R0 ;  /* 0x0000006405150824 */ /* 0x040fe400078e0200 */
[----:B0-----:R-:W-:-:S04]  /*07a0*/  IMAD.WIDE.U32 R12, R5, 0x4, R12 ;  /* 0x00000004050c7825 */ /* 0x001fc800078e000c */
[----:B----4-:R-:W-:Y:S01]  /*07b0*/  IMAD.WIDE R10, R23, 0x4, R10 ;  /* 0x00000004170a7825 */ /* 0x010fe200078e020a */
[----:B------:R-:W2:Y:S03]  /*07c0*/  LDG.E R16, desc[UR6][R12.64+0x4] ;  /* 0x000004060c107981 */ /* 0x000ea6000c1e1900 */
[----:B-1----:R-:W-:Y:S02]  /*07d0*/  @P0 IMAD.WIDE.U32 R8, R21, 0x4, R8 ;  /* 0x0000000415080825 */ /* 0x002fe400078e0008 */
[----:B------:R-:W2:Y:S04]  /*07e0*/  LDG.E R11, desc[UR6][R10.64] ;  /* 0x000000060a0b7981 */ /* 0x000ea8000c1e1900 */
[----:B------:R-:W4:Y:S01]  /*07f0*/  @P0 LDG.E R9, desc[UR6][R8.64] ;  /* 0x0000000608090981 */ /* 0x000f22000c1e1900 */
[----:B---3--:R-:W-:Y:S01]  /*0800*/  @P0 LEA R17, R4, R3, 0x7 ;  /* 0x0000000304110211 */ /* 0x008fe200078e38ff */
[----:B------:R-:W-:-:S04]  /*0810*/  @P1 IMAD R4, R5, 0x64, R0 ;  /* 0x0000006405041824 */ /* 0x000fc800078e0200 */
[----:B------:R-:W-:Y:S01]  /*0820*/  @P0 IMAD.WIDE R14, R17, 0x4, R14 ;  /* 0x00000004110e0825 */ /* 0x000fe200078e020e */
[----:B------:R-:W-:Y:S02]  /*0830*/  @P1 IADD3 R17, PT, PT, R4, 0x64, RZ ;  /* 0x0000006404111810 */ /* 0x000fe40007ffe0ff */
[----:B------:R-:W3:Y:S04]  /*0840*/  @P0 LDG.E R4, desc[UR6][R12.64] ;  /* 0x000000060c040981 */ /* 0x000ee8000c1e1900 */
[----:B------:R-:W3:Y:S01]  /*0850*/  @P0 LDG.E R15, desc[UR6][R14.64] ;  /* 0x000000060e0f0981 */ /* 0x000ee2000c1e1900 */
[----:B-----5:R-:W-:-:S06]  /*0860*/  @P1 IMAD.WIDE.U32 R6, R17, 0x4, R6 ;  /* 0x0000000411061825 */ /* 0x020fcc00078e0006 */
[----:B------:R-:W5:Y:S01]  /*0870*/  @P1 LDG.E R7, desc[UR6][R6.64] ;  /* 0x0000000606071981 */ /* 0x000f62000c1e1900 */
[----:B------:R-:W-:Y:S01]  /*0880*/  IADD3 R5, PT, PT, R5, 0x2, RZ ;  /* 0x0000000205057810 */ /* 0x000fe20007ffe0ff */
[----:B--2---:R-:W-:Y:S01]  /*0890*/  FMUL R17, R16, R11 ;  /* 0x0000000b10117220 */ /* 0x004fe20000400000 */
[----:B---3--:R-:W-:-:S04]  /*08a0*/  @P0 FMUL R4, R4, R15 ;  /* 0x0000000f04040220 */ /* 0x008fc80000400000 */
[----:B----4-:R-:W-:-:S04]  /*08b0*/  @P0 FFMA R2, R9, R4, R2 ;  /* 0x0000000409020223 */ /* 0x010fc80000000002 */
[----:B-----5:R-:W-:-:S07]  /*08c0*/  @P1 FFMA R2, R17, R7, R2 ;  /* 0x0000000711021223 */ /* 0x020fce0000000002 */
.L_x_19:
[----:B------:R-:W-:Y:S05]  /*08d0*/  BRA.U UP1, `(.L_x_16) ;  /* 0x0000000101547547 */ /* 0x000fea000b800000 */
[----:B------:R-:W0:Y:S01]  /*08e0*/  LDC.64 R12, c[0x0][0x390] ;  /* 0x0000e400ff0c7b82 */ /* 0x000e220000000a00 */
[----:B------:R-:W-:-:S07]  /*08f0*/  LEA R7, R5, R3, 0x7 ;  /* 0x0000000305077211 */ /* 0x000fce00078e38ff */
[----:B------:R-:W1:Y:S08]  /*0900*/  LDC.64 R8, c[0x0][0x3a0] ;  /* 0x0000e800ff087b82 */ /* 0x000e700000000a00 */
[----:B------:R-:W2:Y:S01]  /*0910*/  LDC.64 R10, c[0x0][0x380] ;  /* 0x0000e000ff0a7b82 */ /* 0x000ea20000000a00 */
[----:B0-----:R-:W-:-:S07]  /*0920*/  IMAD.WIDE.U32 R12, R7, 0x4, R12 ;  /* 0x00000004070c7825 */ /* 0x001fce00078e000c */
[----:B------:R-:W0:Y:S01]  /*0930*/  LDC.64 R6, c[0x0][0x398] ;  /* 0x0000e600ff067b82 */ /* 0x000e220000000a00 */
[----:B------:R-:W3:Y:S01]  /*0940*/  LDG.E R12, desc[UR6][R12.64] ;  /* 0x000000060c0c7981 */ /* 0x000ee2000c1e1900 */
[----:B-1----:R-:W-:-:S06]  /*0950*/  IMAD.WIDE.U32 R8, R5, 0x4, R8 ;  /* 0x0000000405087825 */ /* 0x002fcc00078e0008 */
[----:B------:R-:W4:Y:S01]  /*0960*/  LDG.E R8, desc[UR6][R8.64] ;  /* 0x0000000608087981 */ /* 0x000f22000c1e1900 */
[----:B0-----:R-:W-:-:S06]  /*0970*/  IMAD.WIDE.U32 R6, R5, 0x4, R6 ;  /* 0x0000000405067825 */ /* 0x001fcc00078e0006 */
[----:B------:R-:W5:Y:S01]  /*0980*/  LDG.E R6, desc[UR6][R6.64] ;  /* 0x0000000606067981 */ /* 0x000f62000c1e1900 */
[----:B---3--:R-:W-:Y:S02]  /*0990*/  FSETP.GT.AND P0, PT, R12, RZ, PT ;  /* 0x000000ff0c00720b */ /* 0x008fe40003f04000 */
[----:B----4-:R-:W-:-:S11]  /*09a0*/  LEA R17, R8, R3, 0x7 ;  /* 0x0000000308117211 */ /* 0x010fd600078e38ff */
[----:B------:R-:W0:Y:S01]  /*09b0*/  @P0 LDC.64 R14, c[0x0][0x388] ;  /* 0x0000e200ff0e0b82 */ /* 0x000e220000000a00 */
[----:B--2---:R-:W-:-:S04]  /*09c0*/  IMAD.WIDE R10, R17, 0x4, R10 ;  /* 0x00000004110a7825 */ /* 0x004fc800078e020a */
[----:B------:R-:W-:Y:S02]  /*09d0*/  @P0 IMAD R5, R5, 0x64, R0 ;  /* 0x0000006405050824 */ /* 0x000fe400078e0200 */
[----:B------:R-:W5:Y:S02]  /*09e0*/  LDG.E R11, desc[UR6][R10.64] ;  /* 0x000000060a0b7981 */ /* 0x000f64000c1e1900 */
[----:B0-----:R-:W-:-:S06]  /*09f0*/  @P0 IMAD.WIDE.U32 R4, R5, 0x4, R14 ;  /* 0x0000000405040825 */ /* 0x001fcc00078e000e */
[----:B------:R-:W2:Y:S01]  /*0a00*/  @P0 LDG.E R5, desc[UR6][R4.64] ;  /* 0x0000000604050981 */ /* 0x000ea2000c1e1900 */
[----:B-----5:R-:W-:-:S04]  /*0a10*/  FMUL R9, R6, R11 ;  /* 0x0000000b06097220 */ /* 0x020fc80000400000 */
[----:B--2---:R-:W-:-:S07]  /*0a20*/  @P0 FFMA R2, R9, R5, R2 ;  /* 0x0000000509020223 */ /* 0x004fce0000000002 */
.L_x_16:
[----:B------:R-:W0:Y:S01]  /*0a30*/  LDC.64 R4, c[0x0][0x3a8] ;  /* 0x0000ea00ff047b82 */ /* 0x000e220000000a00 */
[----:B------:R-:W-:-:S04]  /*0a40*/  IMAD R3, R3, 0x64, R0 ;  /* 0x0000006403037824 */ /* 0x000fc800078e0200 */
[----:B0-----:R-:W-:-:S05]  /*0a50*/  IMAD.WIDE.U32 R4, R3, 0x4, R4 ;  /* 0x0000000403047825 */ /* 0x001fca00078e0004 */
[----:B------:R-:W-:Y:S01]  /*0a60*/  REDG.E.ADD.F32.FTZ.RN.STRONG.GPU desc[UR6][R4.64], R2 ;  /* 0x00000002040079a6 */ /* 0x000fe2000c12f306 */
[----:B------:R-:W-:Y:S05]  /*0a70*/  EXIT ;  /* 0x000000000000794d */ /* 0x000fea0003800000 */
.L_x_20:
        /* <DEDUP_REMOVED lines=16> */
.L_x_42:


//--------------------- .text._Z22compute_grad_b2_kernelPKfPKiPfi --------------------------
	.section	.text._Z22compute_grad_b2_kernelPKfPKiPfi,"ax",@progbits
	.align	128
        .global         _Z22compute_grad_b2_kernelPKfPKiPfi
        .type           _Z22compute_grad_b2_kernelPKfPKiPfi,@function
        .size           _Z22compute_grad_b2_kernelPKfPKiPfi,(.L_x_43 - _Z22compute_grad_b2_kernelPKfPKiPfi)
        .other          _Z22compute_grad_b2_kernelPKfPKiPfi,@"STO_CUDA_ENTRY STV_DEFAULT"
_Z22compute_grad_b2_kernelPKfPKiPfi:
.text._Z22compute_grad_b2_kernelPKfPKiPfi:
        /* <DEDUP_REMOVED lines=10> */
[----:B------:R-:W-:Y:S01]  /*00a0*/  IMAD.MOV.U32 R0, RZ, RZ, RZ ;  /* 0x000000ffff007224 */ /* 0x000fe200078e00ff */
[----:B------:R-:W-:Y:S01]  /*00b0*/  ULOP3.LUT UR12, UR4, 0xf, URZ, 0xc0, !UPT ;  /* 0x0000000f040c7892 */ /* 0x000fe2000f8ec0ff */
[----:B------:R-:W-:-:S03]  /*00c0*/  MOV R3, RZ ;  /* 0x000000ff00037202 */ /* 0x000fc60000000f00 */
[----:B------:R-:W-:-:S03]  /*00d0*/  UISETP.NE.AND UP0, UPT, UR12, URZ, UPT ;  /* 0x000000ff0c00728c */ /* 0x000fc6000bf05270 */
[----:B------:R-:W-:Y:S08]  /*00e0*/  BRA.U !UP1, `(.L_x_22) ;  /* 0x0000000509587547 */ /* 0x000ff0000b800000 */
[----:B------:R-:W0:Y:S01]  /*00f0*/  LDCU.128 UR8, c[0x0][0x380] ;  /* 0x00007000ff0877ac */ /* 0x000e220008000c00 */
[----:B------:R-:W-:Y:S01]  /*0100*/  IMAD.MOV.U32 R0, RZ, RZ, RZ ;  /* 0x000000ffff007224 */ /* 0x000fe200078e00ff */
[----:B------:R-:W-:-:S06]  /*0110*/  ULOP3.LUT UR4, UR4, 0x7ffffff0, URZ, 0xc0, !UPT ;  /* 0x7ffffff004047892 */ /* 0x000fcc000f8ec0ff */
[----:B------:R-:W-:Y:S01]  /*0120*/  MOV R3, UR4 ;  /* 0x0000000400037c02 */ /* 0x000fe20008000f00 */
[----:B0-----:R-:W-:Y:S02]  /*0130*/  UIADD3 UR7, UP1, UPT, UR10, 0x20, URZ ;  /* 0x000000200a077890 */ /* 0x001fe4000ff3e0ff */
[----:B------:R-:W-:Y:S02]  /*0140*/  UIADD3 UR5, UP2, UPT, UR8, 0x20, URZ ;  /* 0x0000002008057890 */ /* 0x000fe4000ff5e0ff */
[----:B------:R-:W-:Y:S02]  /*0150*/  UIADD3.X UR8, UPT, UPT, URZ, UR11, URZ, UP1, !UPT ;  /* 0x0000000bff087290 */ /* 0x000fe40008ffe4ff */
[----:B------:R-:W-:Y:S01]  /*0160*/  UIADD3.X UR6, UPT, UPT, URZ, UR9, URZ, UP2, !UPT ;  /* 0x00000009ff067290 */ /* 0x000fe200097fe4ff */
[----:B------:R-:W-:Y:S01]  /*0170*/  IMAD.U32 R4, RZ, RZ, UR7 ;  /* 0x00000007ff047e24 */ /* 0x000fe2000f8e00ff */
[----:B------:R-:W-:Y:S01]  /*0180*/  MOV R8, UR5 ;  /* 0x0000000500087c02 */ /* 0x000fe20008000f00 */
[----:B------:R-:W-:Y:S01]  /*0190*/  UIADD3 UR9, UPT, UPT, -UR4, URZ, URZ ;  /* 0x000000ff04097290 */ /* 0x000fe2000fffe1ff */
[----:B------:R-:W-:-:S02]  /*01a0*/  IMAD.U32 R5, RZ, RZ, UR8 ;  /* 0x00000008ff057e24 */ /* 0x000fc4000f8e00ff */
[----:B------:R-:W-:-:S09]  /*01b0*/  MOV R11, UR6 ;  /* 0x00000006000b7c02 */ /* 0x000fd20008000f00 */
.L_x_23:
[----:B------:R-:W2:Y:S04]  /*01c0*/  LDG.E R7, desc[UR14][R4.64+-0x20] ;  /* 0xffffe00e04077981 */ /* 0x000ea8000c1e1900 */
[----:B------:R-:W3:Y:S04]  /*01d0*/  LDG.E R9, desc[UR14][R4.64+-0x1c] ;  /* 0xffffe40e04097981 */ /* 0x000ee8000c1e1900 */
[----:B------:R-:W4:Y:S04]  /*01e0*/  LDG.E R13, desc[UR14][R4.64+-0x18] ;  /* 0xffffe80e040d7981 */ /* 0x000f28000c1e1900 */
[----:B------:R-:W5:Y:S04]  /*01f0*/  LDG.E R15, desc[UR14][R4.64+-0x14] ;  /* 0xffffec0e040f7981 */ /* 0x000f68000c1e1900 */
[----:B------:R-:W5:Y:S01]  /*0200*/  LDG.E R17, desc[UR14][R4.64+-0x10] ;  /* 0xfffff00e04117981 */ /* 0x000f62000c1e1900 */
[----:B------:R-:W-:-:S03]  /*0210*/  IMAD.MOV.U32 R6, RZ, RZ, R8 ;  /* 0x000000ffff067224 */ /* 0x000fc600078e0008 */
[----:B------:R-:W5:Y:S04]  /*0220*/  LDG.E R19, desc[UR14][R4.64+-0xc] ;  /* 0xfffff40e04137981 */ /* 0x000f68000c1e1900 */
[----:B------:R-:W5:Y:S04]  /*0230*/  LDG.E R21, desc[UR14][R4.64+-0x8] ;  /* 0xfffff80e04157981 */ /* 0x000f68000c1e1900 */
[----:B------:R-:W5:Y:S04]  /*0240*/  LDG.E R23, desc[UR14][R4.64+-0x4] ;  /* 0xfffffc0e04177981 */ /* 0x000f68000c1e1900 */
[----:B------:R-:W5:Y:S04]  /*0250*/  LDG.E R25, desc[UR14][R4.64] ;  /* 0x0000000e04197981 */ /* 0x000f68000c1e1900 */
[----:B------:R-:W5:Y:S04]  /*0260*/  LDG.E R27, desc[UR14][R4.64+0x4] ;  /* 0x0000040e041b7981 */ /* 0x000f68000c1e1900 */
[----:B------:R-:W5:Y:S04]  /*0270*/  LDG.E R29, desc[UR14][R4.64+0x8] ;  /* 0x0000080e041d7981 */ /* 0x000f68000c1e1900 */
[----:B------:R-:W5:Y:S04]  /*0280*/  LDG.E R8, desc[UR14][R4.64+0x14] ;  /* 0x0000140e04087981 */ /* 0x000f68000c1e1900 */
[----:B------:R-:W5:Y:S04]  /*0290*/  LDG.E R10, desc[UR14][R4.64+0x18] ;  /* 0x0000180e040a7981 */ /* 0x000f68000c1e1900 */
[----:B------:R-:W5:Y:S01]  /*02a0*/  LDG.E R12, desc[UR14][R4.64+0x1c] ;  /* 0x00001c0e040c7981 */ /* 0x000f62000c1e1900 */
[----:B--2---:R-:W-:-:S02]  /*02b0*/  ISETP.NE.AND P2, PT, R7, R2, PT ;  /* 0x000000020700720c */ /* 0x004fc40003f45270 */
[----:B---3--:R-:W-:Y:S02]  /*02c0*/  ISETP.NE.AND P3, PT, R9, R2, PT ;  /* 0x000000020900720c */ /* 0x008fe40003f65270 */
[----:B------:R-:W-:-:S09]  /*02d0*/  MOV R7, R11 ;  /* 0x0000000b00077202 */ /* 0x000fd20000000f00 */
[----:B------:R-:W2:Y:S04]  /*02e0*/  @!P2 LDG.E R9, desc[UR14][R6.64+-0x20] ;  /* 0xffffe00e0609a981 */ /* 0x000ea8000c1e1900 */
[----:B------:R-:W3:Y:S01]  /*02f0*/  @!P3 LDG.E R11, desc[UR14][R6.64+-0x1c] ;  /* 0xffffe40e060bb981 */ /* 0x000ee2000c1e1900 */
[-C--:B----4-:R-:W-:Y:S02]  /*0300*/  ISETP.NE.AND P4, PT, R13, R2.reuse, PT ;  /* 0x000000020d00720c */ /* 0x090fe40003f85270 */
[-C--:B-----5:R-:W-:Y:S02]  /*0310*/  ISETP.NE.AND P5, PT, R15, R2.reuse, PT ;  /* 0x000000020f00720c */ /* 0x0a0fe40003fa5270 */
[-C--:B------:R-:W-:Y:S02]  /*0320*/  ISETP.NE.AND P6, PT, R17, R2.reuse, PT ;  /* 0x000000021100720c */ /* 0x080fe40003fc5270 */
[----:B------:R-:W-:-:S02]  /*0330*/  ISETP.NE.AND P0, PT, R19, R2, PT ;  /* 0x000000021300720c */ /* 0x000fc40003f05270 */
[----:B------:R-:W-:-:S05]  /*0340*/  ISETP.NE.AND P1, PT, R21, R2, PT ;  /* 0x000000021500720c */ /* 0x000fca0003f25270 */
[----:B------:R-:W4:Y:S04]  /*0350*/  @!P4 LDG.E R13, desc[UR14][R6.64+-0x18] ;  /* 0xffffe80e060dc981 */ /* 0x000f28000c1e1900 */
[----:B------:R-:W5:Y:S04]  /*0360*/  @!P5 LDG.E R15, desc[UR14][R6.64+-0x14] ;  /* 0xffffec0e060fd981 */ /* 0x000f68000c1e1900 */
[----:B------:R-:W5:Y:S01]  /*0370*/  @!P1 LDG.E R17, desc[UR14][R6.64+-0x8] ;  /* 0xfffff80e06119981 */ /* 0x000f62000c1e1900 */
[----:B--2---:R-:W-:Y:S01]  /*0380*/  @!P2 FADD R0, R0, R9 ;  /* 0x000000090000a221 */ /* 0x004fe20000000000 */
[----:B------:R-:W-:-:S02]  /*0390*/  ISETP.NE.AND P2, PT, R23, R2, PT ;  /* 0x000000021700720c */ /* 0x000fc40003f45270 */
[----:B------:R-:W2:Y:S01]  /*03a0*/  @!P6 LDG.E R9, desc[UR14][R6.64+-0x10] ;  /* 0xfffff00e0609e981 */ /* 0x000ea2000c1e1900 */
[----:B---3--:R-:W-:-:S03]  /*03b0*/  @!P3 FADD R0, R0, R11 ;  /* 0x0000000b0000b221 */ /* 0x008fc60000000000 */
[----:B------:R-:W3:Y:S01]  /*03c0*/  LDG.E R23, desc[UR14][R4.64+0xc] ;  /* 0x00000c0e04177981 */ /* 0x000ee2000c1e1900 */
[----:B------:R-:W-:-:S03]  /*03d0*/  ISETP.NE.AND P3, PT, R25, R2, PT ;  /* 0x000000021900720c */ /* 0x000fc60003f65270 */
[----:B------:R-:W3:Y:S04]  /*03e0*/  @!P0 LDG.E R11, desc[UR14][R6.64+-0xc] ;  /* 0xfffff40e060b8981 */ /* 0x000ee8000c1e1900 */
[----:B------:R-:W3:Y:S04]  /*03f0*/  LDG.E R25, desc[UR14][R4.64+0x10] ;  /* 0x0000100e04197981 */ /* 0x000ee8000c1e1900 */
[----:B------:R-:W3:Y:S04]  /*0400*/  @!P2 LDG.E R19, desc[UR14][R6.64+-0x4] ;  /* 0xfffffc0e0613a981 */ /* 0x000ee8000c1e1900 */
[----:B------:R-:W3:Y:S01]  /*0410*/  @!P3 LDG.E R21, desc[UR14][R6.64] ;  /* 0x0000000e0615b981 */ /* 0x000ee2000c1e1900 */
[----:B----4-:R-:W-:Y:S01]  /*0420*/  @!P4 FADD R0, R0, R13 ;  /* 0x0000000d0000c221 */ /* 0x010fe20000000000 */
[----:B------:R-:W-:-:S03]  /*0430*/  ISETP.NE.AND P4, PT, R27, R2, PT ;  /* 0x000000021b00720c */ /* 0x000fc60003f85270 */
[----:B-----5:R-:W-:Y:S01]  /*0440*/  @!P5 FADD R0, R0, R15 ;  /* 0x0000000f0000d221 */ /* 0x020fe20000000000 */
[----:B------:R-:W-:-:S03]  /*0450*/  ISETP.NE.AND P5, PT, R29, R2, PT ;  /* 0x000000021d00720c */ /* 0x000fc60003fa5270 */
[----:B--2---:R-:W-:-:S06]  /*0460*/  @!P6 FADD R0, R0, R9 ;  /* 0x000000090000e221 */ /* 0x004fcc0000000000 */
[----:B------:R-:W2:Y:S01]  /*0470*/  @!P4 LDG.E R9, desc[UR14][R6.64+0x4] ;  /* 0x0000040e0609c981 */ /* 0x000ea2000c1e1900 */
[-C--:B---3--:R-:W-:Y:S01]  /*0480*/  ISETP.NE.AND P6, PT, R23, R2.reuse, PT ;  /* 0x000000021700720c */ /* 0x088fe20003fc5270 */
[----:B------:R-:W-:Y:S02]  /*0490*/  @!P0 FADD R0, R0, R11 ;  /* 0x0000000b00008221 */ /* 0x000fe40000000000 */
[----:B------:R-:W3:Y:S01]  /*04a0*/  @!P5 LDG.E R11, desc[UR14][R6.64+0x8] ;  /* 0x0000080e060bd981 */ /* 0x000ee2000c1e1900 */
[-C--:B------:R-:W-:Y:S01]  /*04b0*/  ISETP.NE.AND P0, PT, R25, R2.reuse, PT ;  /* 0x000000021900720c */ /* 0x080fe20003f05270 */
[----:B------:R-:W-:Y:S01]  /*04c0*/  @!P1 FADD R0, R0, R17 ;  /* 0x0000001100009221 */ /* 0x000fe20000000000 */
[----:B------:R-:W-:-:S03]  /*04d0*/  ISETP.NE.AND P1, PT, R8, R2, PT ;  /* 0x000000020800720c */ /* 0x000fc60003f25270 */
[----:B------:R-:W-:Y:S01]  /*04e0*/  @!P2 FADD R0, R0, R19 ;  /* 0x000000130000a221 */ /* 0x000fe20000000000 */
[----:B------:R-:W-:-:S03]  /*04f0*/  ISETP.NE.AND P2, PT, R10, R2, PT ;  /* 0x000000020a00720c */ /* 0x000fc60003f45270 */
[----:B------:R-:W4:Y:S01]  /*0500*/  @!P6 LDG.E R13, desc[UR14][R6.64+0xc] ;  /* 0x00000c0e060de981 */ /* 0x000f22000c1e1900 */
[----:B------:R-:W-:Y:S01]  /*0510*/  @!P3 FADD R0, R0, R21 ;  /* 0x000000150000b221 */ /* 0x000fe20000000000 */
[----:B------:R-:W-:Y:S02]  /*0520*/  ISETP.NE.AND P3, PT, R12, R2, PT ;  /* 0x000000020c00720c */ /* 0x000fe40003f65270 */
[----:B------:R-:W5:Y:S04]  /*0530*/  @!P0 LDG.E R15, desc[UR14][R6.64+0x10] ;  /* 0x0000100e060f8981 */ /* 0x000f68000c1e1900 */
[----:B------:R-:W5:Y:S04]  /*0540*/  @!P1 LDG.E R17, desc[UR14][R6.64+0x14] ;  /* 0x0000140e06119981 */ /* 0x000f68000c1e1900 */
[----:B------:R-:W5:Y:S04]  /*0550*/  @!P2 LDG.E R19, desc[UR14][R6.64+0x18] ;  /* 0x0000180e0613a981 */ /* 0x000f68000c1e1900 */
[----:B------:R-:W5:Y:S01]  /*0560*/  @!P3 LDG.E R21, desc[UR14][R6.64+0x1c] ;  /* 0x00001c0e0615b981 */ /* 0x000f62000c1e1900 */
[----:B------:R-:W-:-:S04]  /*0570*/  UIADD3 UR9, UPT, UPT, UR9, 0x10, URZ ;  /* 0x0000001009097890 */ /* 0x000fc8000fffe0ff */
[----:B------:R-:W-:Y:S01]  /*0580*/  UISETP.NE.AND UP1, UPT, UR9, URZ, UPT ;  /* 0x000000ff0900728c */ /* 0x000fe2000bf25270 */
[----:B--2---:R-:W-:-:S04]  /*0590*/  @!P4 FADD R0, R0, R9 ;  /* 0x000000090000c221 */ /* 0x004fc80000000000 */
[----:B---3--:R-:W-:-:S04]  /*05a0*/  @!P5 FADD R0, R0, R11 ;  /* 0x0000000b0000d221 */ /* 0x008fc80000000000 */
[----:B----4-:R-:W-:-:S04]  /*05b0*/  @!P6 FADD R0, R0, R13 ;  /* 0x0000000d0000e221 */ /* 0x010fc80000000000 */
[----:B-----5:R-:W-:Y:S01]  /*05c0*/  @!P0 FADD R0, R0, R15 ;  /* 0x0000000f00008221 */ /* 0x020fe20000000000 */
[----:B------:R-:W-:-:S03]  /*05d0*/  IADD3 R4, P0, PT, R4, 0x40, RZ ;  /* 0x0000004004047810 */ /* 0x000fc60007f1e0ff */
[----:B------:R-:W-:Y:S01]  /*05e0*/  @!P1 FADD R0, R0, R17 ;  /* 0x0000001100009221 */ /* 0x000fe20000000000 */
[----:B------:R-:W-:-:S03]  /*05f0*/  IADD3 R8, P1, PT, R6, 0x40, RZ ;  /* 0x0000004006087810 */ /* 0x000fc60007f3e0ff */
[----:B------:R-:W-:Y:S01]  /*0600*/  @!P2 FADD R0, R0, R19 ;  /* 0x000000130000a221 */ /* 0x000fe20000000000 */
[----:B------:R-:W-:Y:S01]  /*0610*/  IMAD.X R5, RZ, RZ, R5, P0 ;  /* 0x000000ffff057224 */ /* 0x000fe200000e0605 */
[----:B------:R-:W-:Y:S02]  /*0620*/  IADD3.X R11, PT, PT, RZ, R7, RZ, P1, !PT ;  /* 0x00000007ff0b7210 */ /* 0x000fe40000ffe4ff */
[----:B------:R-:W-:Y:S01]  /*0630*/  @!P3 FADD R0, R0, R21 ;  /* 0x000000150000b221 */ /* 0x000fe20000000000 */
[----:B------:R-:W-:Y:S06]  /*0640*/  BRA.U UP1, `(.L_x_23) ;  /* 0xfffffff901dc7547 */ /* 0x000fec000b83ffff */
.L_x_22:
[----:B------:R-:W-:Y:S05]  /*0650*/  BRA.U !UP0, `(.L_x_21) ;  /* 0x00000005086c7547 */ /* 0x000fea000b800000 */
[----:B------:R-:W0:Y:S01]  /*0660*/  LDCU UR4, c[0x0][0x398] ;  /* 0x00007300ff0477ac */ /* 0x000e220008000800 */
[----:B------:R-:W-:Y:S02]  /*0670*/  UISETP.GE.U32.AND UP0, UPT, UR12, 0x8, UPT ;  /* 0x000000080c00788c */ /* 0x000fe4000bf06070 */
[----:B0-----:R-:W-:-:S04]  /*0680*/  ULOP3.LUT UR5, UR4, 0x7, URZ, 0xc0, !UPT ;  /* 0x0000000704057892 */ /* 0x001fc8000f8ec0ff */
[----:B------:R-:W-:-:S03]  /*0690*/  UISETP.NE.AND UP1, UPT, UR5, URZ, UPT ;  /* 0x000000ff0500728c */ /* 0x000fc6000bf25270 */
[----:B------:R-:W-:Y:S08]  /*06a0*/  BRA.U !UP0, `(.L_x_24) ;  /* 0x0000000108947547 */ /* 0x000ff0000b800000 */
[----:B------:R-:W0:Y:S02]  /*06b0*/  LDC.64 R4, c[0x0][0x388] ;  /* 0x0000e200ff047b82 */ /* 0x000e240000000a00 */
[----:B0-----:R-:W-:-:S06]  /*06c0*/  IMAD.WIDE.U32 R6, R3, 0x4, R4 ;  /* 0x0000000403067825 */ /* 0x001fcc00078e0004 */
[----:B------:R-:W0:Y:S01]  /*06d0*/  LDC.64 R4, c[0x0][0x380] ;  /* 0x0000e000ff047b82 */ /* 0x000e220000000a00 */
[----:B------:R-:W2:Y:S04]  /*06e0*/  LDG.E R9, desc[UR14][R6.64] ;  /* 0x0000000e06097981 */ /* 0x000ea8000c1e1900 */
[----:B------:R-:W3:Y:S04]  /*06f0*/  LDG.E R11, desc[UR14][R6.64+0x4] ;  /* 0x0000040e060b7981 */ /* 0x000ee8000c1e1900 */
[----:B------:R-:W4:Y:S04]  /*0700*/  LDG.E R13, desc[UR14][R6.64+0x8] ;  /* 0x0000080e060d7981 */ /* 0x000f28000c1e1900 */
[----:B------:R-:W5:Y:S04]  /*0710*/  LDG.E R15, desc[UR14][R6.64+0xc] ;  /* 0x00000c0e060f7981 */ /* 0x000f68000c1e1900 */
[----:B------:R-:W5:Y:S04]  /*0720*/  LDG.E R17, desc[UR14][R6.64+0x10] ;  /* 0x0000100e06117981 */ /* 0x000f68000c1e1900 */
[----:B------:R-:W5:Y:S01]  /*0730*/  LDG.E R19, desc[UR14][R6.64+0x14] ;  /* 0x0000140e06137981 */ /* 0x000f62000c1e1900 */
[----:B0-----:R-:W-:-:S03]  /*0740*/  IMAD.WIDE.U32 R4, R3, 0x4, R4 ;  /* 0x0000000403047825 */ /* 0x001fc600078e0004 */
[----:B------:R-:W5:Y:S04]  /*0750*/  LDG.E R21, desc[UR14][R6.64+0x18] ;  /* 0x0000180e06157981 */ /* 0x000f68000c1e1900 */
[----:B------:R-:W5:Y:S01]  /*0760*/  LDG.E R23, desc[UR14][R6.64+0x1c] ;  /* 0x00001c0e06177981 */ /* 0x000f62000c1e1900 */
[----:B--2---:R-:W-:-:S13]  /*0770*/  ISETP.NE.AND P6, PT, R9, R2, PT ;  /* 0x000000020900720c */ /* 0x004fda0003fc5270 */
[----:B------:R-:W2:Y:S01]  /*0780*/  @!P6 LDG.E R9, desc[UR14][R4.64] ;  /* 0x0000000e0409e981 */ /* 0x000ea2000c1e1900 */
[-C--:B---3--:R-:W-:Y:S02]  /*0790*/  ISETP.NE.AND P5, PT, R11, R2.reuse, PT ;  /* 0x000000020b00720c */ /* 0x088fe40003fa5270 */
[-C--:B----4-:R-:W-:Y:S02]  /*07a0*/  ISETP.NE.AND P4, PT, R13, R2.reuse, PT ;  /* 0x000000020d00720c */ /* 0x090fe40003f85270 */
[-C--:B-----5:R-:W-:Y:S02]  /*07b0*/  ISETP.NE.AND P3, PT, R15, R2.reuse, PT ;  /* 0x000000020f00720c */ /* 0x0a0fe40003f65270 */
[-C--:B------:R-:W-:Y:S02]  /*07c0*/  ISETP.NE.AND P2, PT, R17, R2.reuse, PT ;  /* 0x000000021100720c */ /* 0x080fe40003f45270 */
[----:B------:R-:W-:-:S05]  /*07d0*/  ISETP.NE.AND P1, PT, R19, R2, PT ;  /* 0x000000021300720c */ /* 0x000fca0003f25270 */
[----:B------:R-:W3:Y:S01]  /*07e0*/  @!P5 LDG.E R11, desc[UR14][R4.64+0x4] ;  /* 0x0000040e040bd981 */ /* 0x000ee2000c1e1900 */
[----:B------:R-:W-:-:S03]  /*07f0*/  ISETP.NE.AND P0, PT, R21, R2, PT ;  /* 0x000000021500720c */ /* 0x000fc60003f05270 */
[----:B------:R-:W4:Y:S04]  /*0800*/  @!P4 LDG.E R13, desc[UR14][R4.64+0x8] ;  /* 0x0000080e040dc981 */ /* 0x000f28000c1e1900 */
[----:B------:R-:W5:Y:S04]  /*0810*/  @!P3 LDG.E R15, desc[UR14][R4.64+0xc] ;  /* 0x00000c0e040fb981 */ /* 0x000f68000c1e1900 */
[----:B------:R-:W5:Y:S04]  /*0820*/  @!P2 LDG.E R7, desc[UR14][R4.64+0x10] ;  /* 0x0000100e0407a981 */ /* 0x000f68000c1e1900 */
[----:B------:R-:W5:Y:S01]  /*0830*/  @!P0 LDG.E R17, desc[UR14][R4.64+0x18] ;  /* 0x0000180e04118981 */ /* 0x000f62000c1e1900 */
[----:B--2---:R-:W-:Y:S01]  /*0840*/  @!P6 FADD R0, R0, R9 ;  /* 0x000000090000e221 */ /* 0x004fe20000000000 */
[----:B------:R-:W-:-:S02]  /*0850*/  ISETP.NE.AND P6, PT, R23, R2, PT ;  /* 0x000000021700720c */ /* 0x000fc40003fc5270 */
[----:B------:R-:W2:Y:S11]  /*0860*/  @!P1 LDG.E R9, desc[UR14][R4.64+0x14] ;  /* 0x0000140e04099981 */ /* 0x000eb6000c1e1900 */
[----:B------:R-:W2:Y:S01]  /*0870*/  @!P6 LDG.E R19, desc[UR14][R4.64+0x1c] ;  /* 0x00001c0e0413e981 */ /* 0x000ea2000c1e1900 */
[----:B---3--:R-:W-:-:S04]  /*0880*/  @!P5 FADD R0, R0, R11 ;  /* 0x0000000b0000d221 */ /* 0x008fc80000000000 */
[----:B----4-:R-:W-:-:S04]  /*0890*/  @!P4 FADD R0, R0, R13 ;  /* 0x0000000d0000c221 */ /* 0x010fc80000000000 */
[----:B-----5:R-:W-:-:S04]  /*08a0*/  @!P3 FADD R0, R0, R15 ;  /* 0x0000000f0000b221 */ /* 0x020fc80000000000 */
[----:B------:R-:W-:Y:S01]  /*08b0*/  @!P2 FADD R0, R0, R7 ;  /* 0x000000070000a221 */ /* 0x000fe20000000000 */
[----:B------:R-:W-:-:S03]  /*08c0*/  VIADD R3, R3, 0x8 ;  /* 0x0000000803037836 */ /* 0x000fc60000000000 */
[----:B--2---:R-:W-:-:S04]  /*08d0*/  @!P1 FADD R0, R0, R9 ;  /* 0x0000000900009221 */ /* 0x004fc80000000000 */
[----:B------:R-:W-:-:S04]  /*08e0*/  @!P0 FADD R0, R0, R17 ;  /* 0x0000001100008221 */ /* 0x000fc80000000000 */
[----:B------:R-:W-:-:S07]  /*08f0*/  @!P6 FADD R0, R0, R19 ;  /* 0x000000130000e221 */ /* 0x000fce0000000000 */
.L_x_24:
[----:B------:R-:W-:Y:S05]  /*0900*/  BRA.U !UP1, `(.L_x_21) ;  /* 0x0000000109c07547 */ /* 0x000fea000b800000 */
[----:B------:R-:W-:Y:S02]  /*0910*/  UISETP.GE.U32.AND UP0, UPT, UR5, 0x4, UPT ;  /* 0x000000040500788c */ /* 0x000fe4000bf06070 */
[----:B------:R-:W-:-:S04]  /*0920*/  ULOP3.LUT UR4, UR4, 0x3, URZ, 0xc0, !UPT ;  /* 0x0000000304047892 */ /* 0x000fc8000f8ec0ff */
[----:B------:R-:W-:-:S03]  /*0930*/  UISETP.NE.AND UP1, UPT, UR4, URZ, UPT ;  /* 0x000000ff0400728c */ /* 0x000fc6000bf25270 */
[----:B------:R-:W-:Y:S08]  /*0940*/  BRA.U !UP0, `(.L_x_25) ;  /* 0x0000000108547547 */ /* 0x000ff0000b800000 */
[----:B------:R-:W0:Y:S08]  /*0950*/  LDC.64 R4, c[0x0][0x388] ;  /* 0x0000e200ff047b82 */ /* 0x000e300000000a00 */
[----:B------:R-:W1:Y:S01]  /*0960*/  LDC.64 R6, c[0x0][0x380] ;  /* 0x0000e000ff067b82 */ /* 0x000e620000000a00 */
[----:B0-----:R-:W-:-:S05]  /*0970*/  IMAD.WIDE.U32 R4, R3, 0x4, R4 ;  /* 0x0000000403047825 */ /* 0x001fca00078e0004 */
[----:B------:R-:W2:Y:S04]  /*0980*/  LDG.E R9, desc[UR14][R4.64] ;  /* 0x0000000e04097981 */ /* 0x000ea8000c1e1900 */
[----:B------:R-:W3:Y:S04]  /*0990*/  LDG.E R11, desc[UR14][R4.64+0x4] ;  /* 0x0000040e040b7981 */ /* 0x000ee8000c1e1900 */
[----:B------:R-:W4:Y:S04]  /*09a0*/  LDG.E R13, desc[UR14][R4.64+0x8] ;  /* 0x0000080e040d7981 */ /* 0x000f28000c1e1900 */
[----:B------:R-:W5:Y:S01]  /*09b0*/  LDG.E R15, desc[UR14][R4.64+0xc] ;  /* 0x00000c0e040f7981 */ /* 0x000f62000c1e1900 */
[----:B-1----:R-:W-:Y:S01]  /*09c0*/  IMAD.WIDE.U32 R6, R3, 0x4, R6 ;  /* 0x0000000403067825 */ /* 0x002fe200078e0006 */
[----:B--2---:R-:W-:-:S02]  /*09d0*/  ISETP.NE.AND P0, PT, R9, R2, PT ;  /* 0x000000020900720c */ /* 0x004fc40003f05270 */
[-C--:B---3--:R-:W-:Y:S02]  /*09e0*/  ISETP.NE.AND P1, PT, R11, R2.reuse, PT ;  /* 0x000000020b00720c */ /* 0x088fe40003f25270 */
[-C--:B----4-:R-:W-:Y:S02]  /*09f0*/  ISETP.NE.AND P2, PT, R13, R2.reuse, PT ;  /* 0x000000020d00720c */ /* 0x090fe40003f45270 */
[----:B-----5:R-:W-:-:S07]  /*0a00*/  ISETP.NE.AND P3, PT, R15, R2, PT ;  /* 0x000000020f00720c */ /* 0x020fce0003f65270 */
[----:B------:R-:W2:Y:S04]  /*0a10*/  @!P0 LDG.E R9, desc[UR14][R6.64] ;  /* 0x0000000e06098981 */ /* 0x000ea8000c1e1900 */
[----:B------:R-:W3:Y:S04]  /*0a20*/  @!P1 LDG.E R11, desc[UR14][R6.64+0x4] ;  /* 0x0000040e060b9981 */ /* 0x000ee8000c1e1900 */
[----:B------:R-:W4:Y:S04]  /*0a30*/  @!P2 LDG.E R13, desc[UR14][R6.64+0x8] ;  /* 0x0000080e060da981 */ /* 0x000f28000c1e1900 */
[----:B------:R-:W5:Y:S01]  /*0a40*/  @!P3 LDG.E R15, desc[UR14][R6.64+0xc] ;  /* 0x00000c0e060fb981 */ /* 0x000f62000c1e1900 */
[----:B------:R-:W-:Y:S01]  /*0a50*/  IADD3 R3, PT, PT, R3, 0x4, RZ ;  /* 0x0000000403037810 */ /* 0x000fe20007ffe0ff */
[----:B--2---:R-:W-:-:S04]  /*0a60*/  @!P0 FADD R0, R0, R9 ;  /* 0x0000000900008221 */ /* 0x004fc80000000000 */
[----:B---3--:R-:W-:-:S04]  /*0a70*/  @!P1 FADD R0, R0, R11 ;  /* 0x0000000b00009221 */ /* 0x008fc80000000000 */
[----:B----4-:R-:W-:-:S04]  /*0a80*/  @!P2 FADD R0, R0, R13 ;  /* 0x0000000d0000a221 */ /* 0x010fc80000000000 */
[----:B-----5:R-:W-:-:S07]  /*0a90*/  @!P3 FADD R0, R0, R15 ;  /* 0x0000000f0000b221 */ /* 0x020fce0000000000 */
.L_x_25:
[----:B------:R-:W-:Y:S05]  /*0aa0*/  BRA.U !UP1, `(.L_x_21) ;  /* 0x0000000109587547 */ /* 0x000fea000b800000 */
[----:B------:R-:W0:Y:S01]  /*0ab0*/  LDC.64 R4, c[0x0][0x380] ;  /* 0x0000e000ff047b82 */ /* 0x000e220000000a00 */
[----:B------:R-:W-:-:S07]  /*0ac0*/  UIADD3 UR4, UPT, UPT, -UR4, URZ, URZ ;  /* 0x000000ff04047290 */ /* 0x000fce000fffe1ff */
[----:B------:R-:W1:Y:S01]  /*0ad0*/  LDC.64 R6, c[0x0][0x388] ;  /* 0x0000e200ff067b82 */ /* 0x000e620000000a00 */
[----:B0-----:R-:W-:-:S04]  /*0ae0*/  IMAD.WIDE.U32 R4, R3, 0x4, R4 ;  /* 0x0000000403047825 */ /* 0x001fc800078e0004 */
[----:B------:R-:W-:Y:S01]  /*0af0*/  IMAD.MOV.U32 R8, RZ, RZ, R4 ;  /* 0x000000ffff087224 */ /* 0x000fe200078e0004 */
[----:B------:R-:W-:Y:S01]  /*0b00*/  MOV R9, R5 ;  /* 0x0000000500097202 */ /* 0x000fe20000000f00 */
[----:B-1----:R-:W-:-:S07]  /*0b10*/  IMAD.WIDE.U32 R6, R3, 0x4, R6 ;  /* 0x0000000403067825 */ /* 0x002fce00078e0006 */
.L_x_26:
[----:B------:R-:W-:Y:S01]  /*0b20*/  IMAD.MOV.U32 R4, RZ, RZ, R6 ;  /* 0x000000ffff047224 */ /* 0x000fe200078e0006 */
[----:B------:R-:W-:-:S05]  /*0b30*/  MOV R5, R7 ;  /* 0x0000000700057202 */ /* 0x000fca0000000f00 */
[----:B------:R-:W2:Y:S02]  /*0b40*/  LDG.E R3, desc[UR14][R4.64] ;  /* 0x0000000e04037981 */ /* 0x000ea4000c1e1900 */
[----:B--2---:R-:W-:-:S13]  /*0b50*/  ISETP.NE.AND P0, PT, R3, R2, PT ;  /* 0x000000020300720c */ /* 0x004fda0003f05270 */
[----:B------:R-:W-:Y:S01]  /*0b60*/  @!P0 MOV R4, R8 ;  /* 0x0000000800048202 */ /* 0x000fe20000000f00 */
[----:B------:R-:W-:-:S05]  /*0b70*/  @!P0 IMAD.MOV.U32 R5, RZ, RZ, R9 ;  /* 0x000000ffff058224 */ /* 0x000fca00078e0009 */
[----:B------:R-:W2:Y:S01]  /*0b80*/  @!P0 LDG.E R3, desc[UR14][R4.64] ;  /* 0x0000000e04038981 */ /* 0x000ea2000c1e1900 */
[----:B------:R-:W-:Y:S01]  /*0b90*/  UIADD3 UR4, UPT, UPT, UR4, 0x1, URZ ;  /* 0x0000000104047890 */ /* 0x000fe2000fffe0ff */
[----:B------:R-:W-:Y:S02]  /*0ba0*/  IADD3 R6, P2, PT, R6, 0x4, RZ ;  /* 0x0000000406067810 */ /* 0x000fe40007f5e0ff */
[----:B------:R-:W-:Y:S01]  /*0bb0*/  IADD3 R8, P1, PT, R8, 0x4, RZ ;  /* 0x0000000408087810 */ /* 0x000fe20007f3e0ff */
[----:B------:R-:W-:Y:S01]  /*0bc0*/  UISETP.NE.AND UP0, UPT, UR4, URZ, UPT ;  /* 0x000000ff0400728c */ /* 0x000fe2000bf05270 */
[----:B------:R-:W-:Y:S02]  /*0bd0*/  IADD3.X R7, PT, PT, RZ, R7, RZ, P2, !PT ;  /* 0x00000007ff077210 */ /* 0x000fe400017fe4ff */
[----:B------:R-:W-:Y:S01]  /*0be0*/  IADD3.X R9, PT, PT, RZ, R9, RZ, P1, !PT ;  /* 0x00000009ff097210 */ /* 0x000fe20000ffe4ff */
[----:B--2---:R-:W-:-:S05]  /*0bf0*/  @!P0 FADD R0, R0, R3 ;  /* 0x0000000300008221 */ /* 0x004fca0000000000 */
[----:B------:R-:W-:Y:S05]  /*0c00*/  BRA.U UP0, `(.L_x_26) ;  /* 0xfffffffd00c47547 */ /* 0x000fea000b83ffff */
.L_x_21:
[----:B------:R-:W0:Y:S02]  /*0c10*/  LDC.64 R4, c[0x0][0x390] ;  /* 0x0000e400ff047b82 */ /* 0x000e240000000a00 */
[----:B0-----:R-:W-:-:S05]  /*0c20*/  IMAD.WIDE.U32 R2, R2, 0x4, R4 ;  /* 0x0000000402027825 */ /* 0x001fca00078e0004 */
[----:B------:R-:W-:Y:S01]  /*0c30*/  REDG.E.ADD.F32.FTZ.RN.STRONG.GPU desc[UR14][R2.64], R0 ;  /* 0x00000000020079a6 */ /* 0x000fe2000c12f30e */
[----:B------:R-:W-:Y:S05]  /*0c40*/  EXIT ;  /* 0x000000000000794d */ /* 0x000fea0003800000 */
.L_x_27:
        /* <DEDUP_REMOVED lines=11> */
.L_x_43:


//--------------------- .text._Z22compute_grad_W2_kernelPKfS0_PKiPfi --------------------------
	.section	.text._Z22compute_grad_W2_kernelPKfS0_PKiPfi,"ax",@progbits
	.align	128
        .global         _Z22compute_grad_W2_kernelPKfS0_PKiPfi
        .type           _Z22compute_grad_W2_kernelPKfS0_PKiPfi,@function
        .size           _Z22compute_grad_W2_kernelPKfS0_PKiPfi,(.L_x_44 - _Z22compute_grad_W2_kernelPKfS0_PKiPfi)
        .other          _Z22compute_grad_W2_kernelPKfS0_PKiPfi,@"STO_CUDA_ENTRY STV_DEFAULT"
_Z22compute_grad_W2_kernelPKfS0_PKiPfi:
.text._Z22compute_grad_W2_kernelPKfS0_PKiPfi:
        /* <DEDUP_REMOVED lines=18> */
[----:B------:R-:W-:Y:S01]  /*0120*/  MOV R0, RZ ;  /* 0x000000ff00007202 */ /* 0x000fe20000000f00 */
[----:B------:R-:W-:-:S04]  /*0130*/  IMAD.MOV.U32 R23, RZ, RZ, RZ ;  /* 0x000000ffff177224 */ /* 0x000fc800078e00ff */
[----:B------:R-:W-:-:S07]  /*0140*/  MOV R17, UR4 ;  /* 0x0000000400117c02 */ /* 0x000fce0008000f00 */
.L_x_30:
[----:B------:R-:W0:Y:S02]  /*0150*/  LDC.64 R4, c[0x0][0x390] ;  /* 0x0000e400ff047b82 */ /* 0x000e240000000a00 */
[----:B0-----:R-:W-:-:S05]  /*0160*/  IMAD.WIDE.U32 R4, R23, 0x4, R4 ;  /* 0x0000000417047825 */ /* 0x001fca00078e0004 */
[----:B------:R-:W2:Y:S04]  /*0170*/  LDG.E R2, desc[UR8][R4.64] ;  /* 0x0000000804027981 */ /* 0x000ea8000c1e1900 */
[----:B------:R-:W3:Y:S04]  /*0180*/  LDG.E R6, desc[UR8][R4.64+0x4] ;  /* 0x0000040804067981 */ /* 0x000ee8000c1e1900 */
[----:B------:R-:W4:Y:S04]  /*0190*/  LDG.E R10, desc[UR8][R4.64+0x8] ;  /* 0x00000808040a7981 */ /* 0x000f28000c1e1900 */
[----:B------:R-:W5:Y:S04]  /*01a0*/  LDG.E R12, desc[UR8][R4.64+0xc] ;  /* 0x00000c08040c7981 */ /* 0x000f68000c1e1900 */
[----:B------:R-:W5:Y:S04]  /*01b0*/  LDG.E R16, desc[UR8][R4.64+0x10] ;  /* 0x0000100804107981 */ /* 0x000f68000c1e1900 */
[----:B------:R-:W5:Y:S04]  /*01c0*/  LDG.E R20, desc[UR8][R4.64+0x14] ;  /* 0x0000140804147981 */ /* 0x000f68000c1e1900 */
[----:B------:R-:W5:Y:S04]  /*01d0*/  LDG.E R22, desc[UR8][R4.64+0x18] ;  /* 0x0000180804167981 */ /* 0x000f68000c1e1900 */
[----:B------:R0:W5:Y:S01]  /*01e0*/  LDG.E R24, desc[UR8][R4.64+0x1c] ;  /* 0x00001c0804187981 */ /* 0x000162000c1e1900 */
[----:B--2---:R-:W-:-:S02]  /*01f0*/  ISETP.NE.AND P6, PT, R2, R15, PT ;  /* 0x0000000f0200720c */ /* 0x004fc40003fc5270 */
[----:B------:R-:W1:Y:S11]  /*0200*/  LDC.64 R2, c[0x0][0x388] ;  /* 0x0000e200ff027b82 */ /* 0x000e760000000a00 */
[----:B------:R-:W2:Y:S01]  /*0210*/  @!P6 LDC.64 R8, c[0x0][0x380] ;  /* 0x0000e000ff08eb82 */ /* 0x000ea20000000a00 */
[C---:B------:R-:W-:Y:S01]  /*0220*/  @!P6 LEA R7, R23.reuse, R14, 0x7 ;  /* 0x0000000e1707e211 */ /* 0x040fe200078e38ff */
[----:B-1----:R-:W-:-:S05]  /*0230*/  IMAD.WIDE.U32 R2, R23, 0x4, R2 ;  /* 0x0000000417027825 */ /* 0x002fca00078e0002 */
[----:B------:R-:W5:Y:S01]  /*0240*/  @!P6 LDG.E R13, desc[UR8][R2.64] ;  /* 0x00000008020de981 */ /* 0x000f62000c1e1900 */
[----:B--2---:R-:W-:-:S06]  /*0250*/  @!P6 IMAD.WIDE.U32 R8, R7, 0x4, R8 ;  /* 0x000000040708e825 */ /* 0x004fcc00078e0008 */
[----:B------:R-:W2:Y:S01]  /*0260*/  @!P6 LDG.E R8, desc[UR8][R8.64] ;  /* 0x000000080808e981 */ /* 0x000ea2000c1e1900 */
[-C--:B---3--:R-:W-:Y:S02]  /*0270*/  ISETP.NE.AND P0, PT, R6, R15.reuse, PT ;  /* 0x0000000f0600720c */ /* 0x088fe40003f05270 */
[-C--:B----4-:R-:W-:Y:S02]  /*0280*/  ISETP.NE.AND P1, PT, R10, R15.reuse, PT ;  /* 0x0000000f0a00720c */ /* 0x090fe40003f25270 */
[-C--:B-----5:R-:W-:Y:S02]  /*0290*/  ISETP.NE.AND P2, PT, R12, R15.reuse, PT ;  /* 0x0000000f0c00720c */ /* 0x0a0fe40003f45270 */
[-C--:B------:R-:W-:Y:S02]  /*02a0*/  ISETP.NE.AND P3, PT, R16, R15.reuse, PT ;  /* 0x0000000f1000720c */ /* 0x080fe40003f65270 */
[----:B------:R-:W-:-:S05]  /*02b0*/  ISETP.NE.AND P4, PT, R20, R15, PT ;  /* 0x0000000f1400720c */ /* 0x000fca0003f85270 */
[----:B------:R-:W1:Y:S01]  /*02c0*/  @!P0 LDC.64 R18, c[0x0][0x380] ;  /* 0x0000e000ff128b82 */ /* 0x000e620000000a00 */
[----:B------:R-:W-:Y:S01]  /*02d0*/  ISETP.NE.AND P5, PT, R22, R15, PT ;  /* 0x0000000f1600720c */ /* 0x000fe20003fa5270 */
[----:B------:R-:W3:Y:S06]  /*02e0*/  @!P0 LDG.E R27, desc[UR8][R2.64+0x4] ;  /* 0x00000408021b8981 */ /* 0x000eec000c1e1900 */
[----:B------:R-:W4:Y:S01]  /*02f0*/  @!P1 LDC.64 R6, c[0x0][0x380] ;  /* 0x0000e000ff069b82 */ /* 0x000f220000000a00 */
[C---:B------:R-:W-:Y:S01]  /*0300*/  @!P0 LEA R21, R23.reuse, R14, 0x7 ;  /* 0x0000000e17158211 */ /* 0x040fe200078e38ff */
[----:B------:R-:W-:-:S06]  /*0310*/  @!P1 IMAD R25, R23, 0x80, R14 ;  /* 0x0000008017199824 */ /* 0x000fcc00078e020e */
[----:B------:R-:W5:Y:S01]  /*0320*/  @!P2 LDC.64 R10, c[0x0][0x380] ;  /* 0x0000e000ff0aab82 */ /* 0x000f620000000a00 */
[----:B------:R-:W-:Y:S02]  /*0330*/  @!P0 IADD3 R21, PT, PT, R21, 0x80, RZ ;  /* 0x0000008015158810 */ /* 0x000fe40007ffe0ff */
[----:B------:R-:W-:-:S05]  /*0340*/  @!P1 IADD3 R25, PT, PT, R25, 0x100, RZ ;  /* 0x0000010019199810 */ /* 0x000fca0007ffe0ff */
[----:B0-----:R-:W0:Y:S01]  /*0350*/  @!P5 LDC.64 R4, c[0x0][0x380] ;  /* 0x0000e000ff04db82 */ /* 0x001e220000000a00 */
[----:B-1----:R-:W-:Y:S01]  /*0360*/  @!P0 IMAD.WIDE.U32 R20, R21, 0x4, R18 ;  /* 0x0000000415148825 */ /* 0x002fe200078e0012 */
[CC--:B------:R-:W-:Y:S02]  /*0370*/  @!P2 LEA R16, R23.reuse, R14.reuse, 0x7 ;  /* 0x0000000e1710a211 */ /* 0x0c0fe400078e38ff */
[C---:B------:R-:W-:Y:S01]  /*0380*/  @!P3 LEA R29, R23.reuse, R14, 0x7 ;  /* 0x0000000e171db211 */ /* 0x040fe200078e38ff */
[----:B------:R-:W-:Y:S02]  /*0390*/  @!P5 IMAD R22, R23, 0x80, R14 ;  /* 0x000000801716d824 */ /* 0x000fe400078e020e */
[----:B------:R-:W3:Y:S01]  /*03a0*/  @!P0 LDG.E R21, desc[UR8][R20.64] ;  /* 0x0000000814158981 */ /* 0x000ee2000c1e1900 */
[----:B----4-:R-:W-:Y:S01]  /*03b0*/  @!P1 IMAD.WIDE.U32 R18, R25, 0x4, R6 ;  /* 0x0000000419129825 */ /* 0x010fe200078e0006 */
[----:B------:R-:W-:-:S03]  /*03c0*/  @!P3 IADD3 R29, PT, PT, R29, 0x200, RZ ;  /* 0x000002001d1db810 */ /* 0x000fc60007ffe0ff */
[----:B------:R-:W-:Y:S01]  /*03d0*/  @!P2 VIADD R25, R16, 0x180 ;  /* 0x000001801019a836 */ /* 0x000fe20000000000 */
[----:B------:R-:W-:Y:S01]  /*03e0*/  @!P4 LEA R16, R23, R14, 0x7 ;  /* 0x0000000e1710c211 */ /* 0x000fe200078e38ff */
[----:B------:R1:W4:Y:S02]  /*03f0*/  @!P1 LDG.E R19, desc[UR8][R18.64] ;  /* 0x0000000812139981 */ /* 0x000324000c1e1900 */
[----:B-----5:R-:W-:Y:S01]  /*0400*/  @!P2 IMAD.WIDE.U32 R10, R25, 0x4, R10 ;  /* 0x00000004190aa825 */ /* 0x020fe200078e000a */
[----:B------:R-:W-:Y:S01]  /*0410*/  @!P4 IADD3 R16, PT, PT, R16, 0x280, RZ ;  /* 0x000002801010c810 */ /* 0x000fe20007ffe0ff */
[----:B------:R-:W4:Y:S04]  /*0420*/  @!P1 LDG.E R25, desc[UR8][R2.64+0x8] ;  /* 0x0000080802199981 */ /* 0x000f28000c1e1900 */
[----:B------:R-:W5:Y:S01]  /*0430*/  @!P2 LDG.E R11, desc[UR8][R10.64] ;  /* 0x000000080a0ba981 */ /* 0x000f62000c1e1900 */
[----:B-1----:R-:W-:-:S05]  /*0440*/  @!P5 IADD3 R18, PT, PT, R22, 0x300, RZ ;  /* 0x000003001612d810 */ /* 0x002fca0007ffe0ff */
[----:B0-----:R-:W-:Y:S01]  /*0450*/  @!P5 IMAD.WIDE.U32 R4, R18, 0x4, R4 ;  /* 0x000000041204d825 */ /* 0x001fe200078e0004 */
[----:B------:R-:W5:Y:S05]  /*0460*/  @!P4 LDG.E R10, desc[UR8][R2.64+0x14] ;  /* 0x00001408020ac981 */ /* 0x000f6a000c1e1900 */
[----:B------:R-:W5:Y:S01]  /*0470*/  @!P5 LDG.E R5, desc[UR8][R4.64] ;  /* 0x000000080405d981 */ /* 0x000f62000c1e1900 */
[----:B--2---:R-:W-:Y:S01]  /*0480*/  @!P6 FFMA R0, R13, R8, R0 ;  /* 0x000000080d00e223 */ /* 0x004fe20000000000 */
[----:B------:R-:W-:Y:S01]  /*0490*/  ISETP.NE.AND P6, PT, R24, R15, PT ;  /* 0x0000000f1800720c */ /* 0x000fe20003fc5270 */
[----:B------:R-:W0:Y:S08]  /*04a0*/  @!P3 LDC.64 R12, c[0x0][0x380] ;  /* 0x0000e000ff0cbb82 */ /* 0x000e300000000a00 */
[----:B------:R-:W1:Y:S08]  /*04b0*/  @!P4 LDC.64 R8, c[0x0][0x380] ;  /* 0x0000e000ff08cb82 */ /* 0x000e700000000a00 */
[----:B------:R-:W2:Y:S01]  /*04c0*/  @!P6 LDC.64 R6, c[0x0][0x380] ;  /* 0x0000e000ff06eb82 */ /* 0x000ea20000000a00 */
[----:B------:R-:W-:Y:S01]  /*04d0*/  @!P6 LEA R20, R23, R14, 0x7 ;  /* 0x0000000e1714e211 */ /* 0x000fe200078e38ff */
[----:B0-----:R-:W-:-:S02]  /*04e0*/  @!P3 IMAD.WIDE.U32 R12, R29, 0x4, R12 ;  /* 0x000000041d0cb825 */ /* 0x001fc400078e000c */
[----:B------:R-:W5:Y:S01]  /*04f0*/  @!P2 LDG.E R29, desc[UR8][R2.64+0xc] ;  /* 0x00000c08021da981 */ /* 0x000f62000c1e1900 */
[----:B------:R-:W-:-:S03]  /*0500*/  @!P6 IADD3 R18, PT, PT, R20, 0x380, RZ ;  /* 0x000003801412e810 */ /* 0x000fc60007ffe0ff */
[----:B------:R-:W5:Y:S01]  /*0510*/  @!P3 LDG.E R13, desc[UR8][R12.64] ;  /* 0x000000080c0db981 */ /* 0x000f62000c1e1900 */
[----:B-1----:R-:W-:-:S03]  /*0520*/  @!P4 IMAD.WIDE.U32 R8, R16, 0x4, R8 ;  /* 0x000000041008c825 */ /* 0x002fc600078e0008 */
[----:B------:R-:W5:Y:S04]  /*0530*/  @!P3 LDG.E R16, desc[UR8][R2.64+0x10] ;  /* 0x000010080210b981 */ /* 0x000f68000c1e1900 */
[----:B------:R-:W5:Y:S01]  /*0540*/  @!P4 LDG.E R9, desc[UR8][R8.64] ;  /* 0x000000080809c981 */ /* 0x000f62000c1e1900 */
[----:B--2---:R-:W-:-:S03]  /*0550*/  @!P6 IMAD.WIDE.U32 R6, R18, 0x4, R6 ;  /* 0x000000041206e825 */ /* 0x004fc600078e0006 */
[----:B------:R-:W2:Y:S04]  /*0560*/  @!P5 LDG.E R18, desc[UR8][R2.64+0x18] ;  /* 0x000018080212d981 */ /* 0x000ea8000c1e1900 */
[----:B------:R-:W2:Y:S04]  /*0570*/  @!P6 LDG.E R20, desc[UR8][R2.64+0x1c] ;  /* 0x00001c080214e981 */ /* 0x000ea8000c1e1900 */
[----:B------:R-:W2:Y:S01]  /*0580*/  @!P6 LDG.E R7, desc[UR8][R6.64] ;  /* 0x000000080607e981 */ /* 0x000ea2000c1e1900 */
[----:B---3--:R-:W-:Y:S01]  /*0590*/  @!P0 FFMA R0, R27, R21, R0 ;  /* 0x000000151b008223 */ /* 0x008fe20000000000 */
[----:B------:R-:W-:-:S03]  /*05a0*/  VIADD R23, R23, 0x8 ;  /* 0x0000000817177836 */ /* 0x000fc60000000000 */
[----:B----4-:R-:W-:Y:S02]  /*05b0*/  @!P1 FFMA R0, R25, R19, R0 ;  /* 0x0000001319009223 */ /* 0x010fe40000000000 */
[----:B------:R-:W-:Y:S02]  /*05c0*/  ISETP.NE.AND P0, PT, R23, R17, PT ;  /* 0x000000111700720c */ /* 0x000fe40003f05270 */
[----:B-----5:R-:W-:-:S04]  /*05d0*/  @!P2 FFMA R0, R29, R11, R0 ;  /* 0x0000000b1d00a223 */ /* 0x020fc80000000000 */
[----:B------:R-:W-:-:S04]  /*05e0*/  @!P3 FFMA R0, R16, R13, R0 ;  /* 0x0000000d1000b223 */ /* 0x000fc80000000000 */
[----:B------:R-:W-:-:S04]  /*05f0*/  @!P4 FFMA R0, R10, R9, R0 ;  /* 0x000000090a00c223 */ /* 0x000fc80000000000 */
[----:B--2---:R-:W-:-:S04]  /*0600*/  @!P5 FFMA R0, R18, R5, R0 ;  /* 0x000000051200d223 */ /* 0x004fc80000000000 */
[----:B------:R-:W-:Y:S01]  /*0610*/  @!P6 FFMA R0, R20, R7, R0 ;  /* 0x000000071400e223 */ /* 0x000fe20000000000 */
[----:B------:R-:W-:Y:S06]  /*0620*/  @P0 BRA `(.L_x_30) ;  /* 0xfffffff800c80947 */ /* 0x000fec000383ffff */
.L_x_29:
[----:B------:R-:W-:Y:S05]  /*0630*/  BRA.U !UP1, `(.L_x_28) ;  /* 0x0000000509587547 */ /* 0x000fea000b800000 */
[----:B------:R-:W0:Y:S01]  /*0640*/  LDCU UR4, c[0x0][0x3a0] ;  /* 0x00007400ff0477ac */ /* 0x000e220008000800 */
[----:B------:R-:W-:Y:S02]  /*0650*/  UISETP.GE.U32.AND UP0, UPT, UR5, 0x4, UPT ;  /* 0x000000040500788c */ /* 0x000fe4000bf06070 */
[----:B0-----:R-:W-:-:S04]  /*0660*/  ULOP3.LUT UR6, UR4, 0x3, URZ, 0xc0, !UPT ;  /* 0x0000000304067892 */ /* 0x001fc8000f8ec0ff */
        /* <DEDUP_REMOVED lines=9> */
[----:B--2---:R-:W-:-:S02]  /*0700*/  ISETP.NE.AND P0, PT, R2, R15, PT ;  /* 0x0000000f0200720c */ /* 0x004fc40003f05270 */
[-C--:B---3--:R-:W-:Y:S02]  /*0710*/  ISETP.NE.AND P1, PT, R4, R15.reuse, PT ;  /* 0x0000000f0400720c */ /* 0x088fe40003f25270 */
[-C--:B----4-:R-:W-:Y:S02]  /*0720*/  ISETP.NE.AND P2, PT, R8, R15.reuse, PT ;  /* 0x0000000f0800720c */ /* 0x090fe40003f45270 */
[----:B-----5:R-:W-:-:S07]  /*0730*/  ISETP.NE.AND P3, PT, R10, R15, PT ;  /* 0x0000000f0a00720c */ /* 0x020fce0003f65270 */
[----:B------:R-:W0:Y:S01]  /*0740*/  @!P0 LDC.64 R10, c[0x0][0x380] ;  /* 0x0000e000ff0a8b82 */ /* 0x000e220000000a00 */
[CC--:B------:R-:W-:Y:S02]  /*0750*/  @!P0 LEA R7, R17.reuse, R14.reuse, 0x7 ;  /* 0x0000000e11078211 */ /* 0x0c0fe400078e38ff */
[CC--:B------:R-:W-:Y:S02]  /*0760*/  @!P1 LEA R19, R17.reuse, R14.reuse, 0x7 ;  /* 0x0000000e11139211 */ /* 0x0c0fe400078e38ff */
[----:B------:R-:W-:-:S03]  /*0770*/  @!P2 LEA R21, R17, R14, 0x7 ;  /* 0x0000000e1115a211 */ /* 0x000fc600078e38ff */
[----:B------:R-:W2:Y:S01]  /*0780*/  @!P1 LDC.64 R8, c[0x0][0x380] ;  /* 0x0000e000ff089b82 */ /* 0x000ea20000000a00 */
[----:B------:R-:W-:Y:S01]  /*0790*/  @!P1 IADD3 R19, PT, PT, R19, 0x80, RZ ;  /* 0x0000008013139810 */ /* 0x000fe20007ffe0ff */
[----:B------:R-:W-:-:S06]  /*07a0*/  @!P2 VIADD R21, R21, 0x100 ;  /* 0x000001001515a836 */ /* 0x000fcc0000000000 */
[----:B------:R-:W3:Y:S08]  /*07b0*/  @!P2 LDC.64 R4, c[0x0][0x380] ;  /* 0x0000e000ff04ab82 */ /* 0x000ef00000000a00 */
[----:B------:R-:W4:Y:S01]  /*07c0*/  @!P3 LDC.64 R2, c[0x0][0x380] ;  /* 0x0000e000ff02bb82 */ /* 0x000f220000000a00 */
[----:B0-----:R-:W-:-:S04]  /*07d0*/  @!P0 IMAD.WIDE.U32 R10, R7, 0x4, R10 ;  /* 0x00000004070a8825 */ /* 0x001fc800078e000a */
[C---:B-1----:R-:W-:Y:S01]  /*07e0*/  IMAD.WIDE.U32 R6, R17.reuse, 0x4, R12 ;  /* 0x0000000411067825 */ /* 0x042fe200078e000c */
[----:B------:R-:W-:Y:S01]  /*07f0*/  @!P3 LEA R12, R17, R14, 0x7 ;  /* 0x0000000e110cb211 */ /* 0x000fe200078e38ff */
[----:B------:R-:W5:Y:S02]  /*0800*/  @!P0 LDG.E R10, desc[UR8][R10.64] ;  /* 0x000000080a0a8981 */ /* 0x000f64000c1e1900 */
[----:B--2---:R-:W-:Y:S02]  /*0810*/  @!P1 IMAD.WIDE.U32 R8, R19, 0x4, R8 ;  /* 0x0000000413089825 */ /* 0x004fe400078e0008 */
[----:B------:R-:W5:Y:S04]  /*0820*/  @!P0 LDG.E R13, desc[UR8][R6.64] ;  /* 0x00000008060d8981 */ /* 0x000f68000c1e1900 */
[----:B------:R-:W2:Y:S01]  /*0830*/  @!P1 LDG.E R8, desc[UR8][R8.64] ;  /* 0x0000000808089981 */ /* 0x000ea2000c1e1900 */
[----:B---3--:R-:W-:Y:S01]  /*0840*/  @!P2 IMAD.WIDE.U32 R4, R21, 0x4, R4 ;  /* 0x000000041504a825 */ /* 0x008fe200078e0004 */
[----:B------:R-:W-:-:S02]  /*0850*/  @!P3 IADD3 R21, PT, PT, R12, 0x180, RZ ;  /* 0x000001800c15b810 */ /* 0x000fc40007ffe0ff */
[----:B------:R-:W2:Y:S04]  /*0860*/  @!P1 LDG.E R19, desc[UR8][R6.64+0x4] ;  /* 0x0000040806139981 */ /* 0x000ea8000c1e1900 */
[----:B------:R-:W3:Y:S01]  /*0870*/  @!P2 LDG.E R4, desc[UR8][R4.64] ;  /* 0x000000080404a981 */ /* 0x000ee2000c1e1900 */
[----:B----4-:R-:W-:-:S03]  /*0880*/  @!P3 IMAD.WIDE.U32 R2, R21, 0x4, R2 ;  /* 0x000000041502b825 */ /* 0x010fc600078e0002 */
[----:B------:R-:W3:Y:S04]  /*0890*/  @!P2 LDG.E R21, desc[UR8][R6.64+0x8] ;  /* 0x000008080615a981 */ /* 0x000ee8000c1e1900 */
[----:B------:R-:W4:Y:S04]  /*08a0*/  @!P3 LDG.E R23, desc[UR8][R6.64+0xc] ;  /* 0x00000c080617b981 */ /* 0x000f28000c1e1900 */
[----:B------:R-:W4:Y:S01]  /*08b0*/  @!P3 LDG.E R2, desc[UR8][R2.64] ;  /* 0x000000080202b981 */ /* 0x000f22000c1e1900 */
[----:B------:R-:W-:Y:S01]  /*08c0*/  IADD3 R17, PT, PT, R17, 0x4, RZ ;  /* 0x0000000411117810 */ /* 0x000fe20007ffe0ff */
[----:B-----5:R-:W-:-:S04]  /*08d0*/  @!P0 FFMA R0, R13, R10, R0 ;  /* 0x0000000a0d008223 */ /* 0x020fc80000000000 */
[----:B--2---:R-:W-:-:S04]  /*08e0*/  @!P1 FFMA R0, R19, R8, R0 ;  /* 0x0000000813009223 */ /* 0x004fc80000000000 */
[----:B---3--:R-:W-:-:S04]  /*08f0*/  @!P2 FFMA R0, R21, R4, R0 ;  /* 0x000000041500a223 */ /* 0x008fc80000000000 */
[----:B----4-:R-:W-:-:S07]  /*0900*/  @!P3 FFMA R0, R23, R2, R0 ;  /* 0x000000021700b223 */ /* 0x010fce0000000000 */
.L_x_31:
[----:B------:R-:W-:Y:S05]  /*0910*/  BRA.U !UP1, `(.L_x_28) ;  /* 0x0000000109a07547 */ /* 0x000fea000b800000 */
[----:B------:R-:W-:Y:S02]  /*0920*/  UISETP.NE.AND UP0, UPT, UR6, 0x1, UPT ;  /* 0x000000010600788c */ /* 0x000fe4000bf05270 */
[----:B------:R-:W-:-:S04]  /*0930*/  ULOP3.LUT UR4, UR4, 0x1, URZ, 0xc0, !UPT ;  /* 0x0000000104047892 */ /* 0x000fc8000f8ec0ff */
[----:B------:R-:W-:-:S03]  /*0940*/  UISETP.NE.U32.AND UP1, UPT, UR4, 0x1, UPT ;  /* 0x000000010400788c */ /* 0x000fc6000bf25070 */
[----:B------:R-:W-:Y:S08]  /*0950*/  BRA.U !UP0, `(.L_x_32) ;  /* 0x0000000108587547 */ /* 0x000ff0000b800000 */
[----:B------:R-:W0:Y:S02]  /*0960*/  LDC.64 R2, c[0x0][0x390] ;  /* 0x0000e400ff027b82 */ /* 0x000e240000000a00 */
[----:B0-----:R-:W-:-:S05]  /*0970*/  IMAD.WIDE.U32 R2, R17, 0x4, R2 ;  /* 0x0000000411027825 */ /* 0x001fca00078e0002 */
[----:B------:R-:W2:Y:S04]  /*0980*/  LDG.E R4, desc[UR8][R2.64] ;  /* 0x0000000802047981 */ /* 0x000ea8000c1e1900 */
[----:B------:R-:W3:Y:S01]  /*0990*/  LDG.E R6, desc[UR8][R2.64+0x4] ;  /* 0x0000040802067981 */ /* 0x000ee2000c1e1900 */
[-C--:B--2---:R-:W-:Y:S02]  /*09a0*/  ISETP.NE.AND P0, PT, R4, R15.reuse, PT ;  /* 0x0000000f0400720c */ /* 0x084fe40003f05270 */
[----:B------:R-:W0:Y:S01]  /*09b0*/  LDC.64 R4, c[0x0][0x388] ;  /* 0x0000e200ff047b82 */ /* 0x000e220000000a00 */
[----:B---3--:R-:W-:-:S10]  /*09c0*/  ISETP.NE.AND P1, PT, R6, R15, PT ;  /* 0x0000000f0600720c */ /* 0x008fd40003f25270 */
[----:B------:R-:W1:Y:S01]  /*09d0*/  @!P0 LDC.64 R6, c[0x0][0x380] ;  /* 0x0000e000ff068b82 */ /* 0x000e620000000a00 */
[C---:B------:R-:W-:Y:S02]  /*09e0*/  @!P0 IMAD R11, R17.reuse, 0x80, R14 ;  /* 0x00000080110b8824 */ /* 0x040fe400078e020e */
[----:B------:R-:W-:-:S05]  /*09f0*/  @!P1 LEA R10, R17, R14, 0x7 ;  /* 0x0000000e110a9211 */ /* 0x000fca00078e38ff */
[----:B------:R-:W2:Y:S01]  /*0a00*/  @!P1 LDC.64 R8, c[0x0][0x380] ;  /* 0x0000e000ff089b82 */ /* 0x000ea20000000a00 */
[----:B------:R-:W-:Y:S01]  /*0a10*/  @!P1 IADD3 R13, PT, PT, R10, 0x80, RZ ;  /* 0x000000800a0d9810 */ /* 0x000fe20007ffe0ff */
[----:B0-----:R-:W-:-:S05]  /*0a20*/  IMAD.WIDE.U32 R4, R17, 0x4, R4 ;  /* 0x0000000411047825 */ /* 0x001fca00078e0004 */
[----:B------:R-:W3:Y:S01]  /*0a30*/  @!P0 LDG.E R3, desc[UR8][R4.64] ;  /* 0x0000000804038981 */ /* 0x000ee2000c1e1900 */
[----:B-1----:R-:W-:-:S03]  /*0a40*/  @!P0 IMAD.WIDE.U32 R6, R11, 0x4, R6 ;  /* 0x000000040b068825 */ /* 0x002fc600078e0006 */
[----:B------:R-:W4:Y:S04]  /*0a50*/  @!P1 LDG.E R11, desc[UR8][R4.64+0x4] ;  /* 0x00000408040b9981 */ /* 0x000f28000c1e1900 */
[----:B------:R-:W3:Y:S01]  /*0a60*/  @!P0 LDG.E R7, desc[UR8][R6.64] ;  /* 0x0000000806078981 */ /* 0x000ee2000c1e1900 */
[----:B--2---:R-:W-:-:S06]  /*0a70*/  @!P1 IMAD.WIDE.U32 R8, R13, 0x4, R8 ;  /* 0x000000040d089825 */ /* 0x004fcc00078e0008 */
[----:B------:R-:W4:Y:S01]  /*0a80*/  @!P1 LDG.E R9, desc[UR8][R8.64] ;  /* 0x0000000808099981 */ /* 0x000f22000c1e1900 */
[----:B------:R-:W-:Y:S01]  /*0a90*/  IADD3 R17, PT, PT, R17, 0x2, RZ ;  /* 0x0000000211117810 */ /* 0x000fe20007ffe0ff */
[----:B---3--:R-:W-:-:S04]  /*0aa0*/  @!P0 FFMA R0, R7, R3, R0 ;  /* 0x0000000307008223 */ /* 0x008fc80000000000 */
[----:B----4-:R-:W-:-:S07]  /*0ab0*/  @!P1 FFMA R0, R9, R11, R0 ;  /* 0x0000000b09009223 */ /* 0x010fce0000000000 */
.L_x_32:
[----:B------:R-:W-:Y:S05]  /*0ac0*/  BRA.U UP1, `(.L_x_28) ;  /* 0x0000000101347547 */ /* 0x000fea000b800000 */
[----:B------:R-:W0:Y:S02]  /*0ad0*/  LDC.64 R2, c[0x0][0x390] ;  /* 0x0000e400ff027b82 */ /* 0x000e240000000a00 */
[----:B0-----:R-:W-:-:S06]  /*0ae0*/  IMAD.WIDE.U32 R2, R17, 0x4, R2 ;  /* 0x0000000411027825 */ /* 0x001fcc00078e0002 */
[----:B------:R-:W2:Y:S02]  /*0af0*/  LDG.E R2, desc[UR8][R2.64] ;  /* 0x0000000802027981 */ /* 0x000ea4000c1e1900 */
[----:B--2---:R-:W-:-:S13]  /*0b00*/  ISETP.NE.AND P0, PT, R2, R15, PT ;  /* 0x0000000f0200720c */ /* 0x004fda0003f05270 */
[----:B------:R-:W-:Y:S05]  /*0b10*/  @P0 BRA `(.L_x_28) ;  /* 0x0000000000200947 */ /* 0x000fea0003800000 */
[----:B------:R-:W0:Y:S01]  /*0b20*/  LDC.64 R2, c[0x0][0x388] ;  /* 0x0000e200ff027b82 */ /* 0x000e220000000a00 */
[----:B------:R-:W-:-:S07]  /*0b30*/  LEA R7, R17, R14, 0x7 ;  /* 0x0000000e11077211 */ /* 0x000fce00078e38ff */
[----:B------:R-:W1:Y:S01]  /*0b40*/  LDC.64 R4, c[0x0][0x380] ;  /* 0x0000e000ff047b82 */ /* 0x000e620000000a00 */
[----:B0-----:R-:W-:-:S06]  /*0b50*/  IMAD.WIDE.U32 R2, R17, 0x4, R2 ;  /* 0x0000000411027825 */ /* 0x001fcc00078e0002 */
[----:B------:R-:W2:Y:S01]  /*0b60*/  LDG.E R3, desc[UR8][R2.64] ;  /* 0x0000000802037981 */ /* 0x000ea2000c1e1900 */
[----:B-1----:R-:W-:-:S06]  /*0b70*/  IMAD.WIDE.U32 R4, R7, 0x4, R4 ;  /* 0x0000000407047825 */ /* 0x002fcc00078e0004 */
[----:B------:R-:W2:Y:S02]  /*0b80*/  LDG.E R4, desc[UR8][R4.64] ;  /* 0x0000000804047981 */ /* 0x000ea4000c1e1900 */
[----:B--2---:R-:W-:-:S07]  /*0b90*/  FFMA R0, R3, R4, R0 ;  /* 0x0000000403007223 */ /* 0x004fce0000000000 */
.L_x_28:
[----:B------:R-:W0:Y:S01]  /*0ba0*/  LDC.64 R2, c[0x0][0x398] ;  /* 0x0000e600ff027b82 */ /* 0x000e220000000a00 */
[----:B------:R-:W-:-:S05]  /*0bb0*/  LEA R15, R15, R14, 0x7 ;  /* 0x0000000e0f0f7211 */ /* 0x000fca00078e38ff */
[----:B0-----:R-:W-:-:S05]  /*0bc0*/  IMAD.WIDE.U32 R2, R15, 0x4, R2 ;  /* 0x000000040f027825 */ /* 0x001fca00078e0002 */
[----:B------:R-:W-:Y:S01]  /*0bd0*/  REDG.E.ADD.F32.FTZ.RN.STRONG.GPU desc[UR8][R2.64], R0 ;  /* 0x00000000020079a6 */ /* 0x000fe2000c12f308 */
[----:B------:R-:W-:Y:S05]  /*0be0*/  EXIT ;  /* 0x000000000000794d */ /* 0x000fea0003800000 */
.L_x_33:
        /* <DEDUP_REMOVED lines=9> */
.L_x_44:


//--------------------- .text._Z35compute_td_errors_double_dqn_kernelPKfS0_S0_PKiS0_S2_Pfi --------------------------
	.section	.text._Z35compute_td_errors_double_dqn_kernelPKfS0_S0_PKiS0_S2_Pfi,"ax",@progbits
	.align	128
        .global         _Z35compute_td_errors_double_dqn_kernelPKfS0_S0_PKiS0_S2_Pfi
        .type           _Z35compute_td_errors_double_dqn_kernelPKfS0_S0_PKiS0_S2_Pfi,@function
        .size           _Z35compute_td_errors_double_dqn_kernelPKfS0_S0_PKiS0_S2_Pfi,(.L_x_45 - _Z35compute_td_errors_double_dqn_kernelPKfS0_S0_PKiS0_S2_Pfi)
        .other          _Z35compute_td_errors_double_dqn_kernelPKfS0_S0_PKiS0_S2_Pfi,@"STO_CUDA_ENTRY STV_DEFAULT"
_Z35compute_td_errors_double_dqn_kernelPKfS0_S0_PKiS0_S2_Pfi:
.text._Z35compute_td_errors_double_dqn_kernelPKfS0_S0_PKiS0_S2_Pfi:
        /* <DEDUP_REMOVED lines=8> */
[----:B------:R-:W0:Y:S01]  /*0080*/  LDC.64 R14, c[0x0][0x388] ;  /* 0x0000e200ff0e7b82 */ /* 0x000e220000000a00 */
[----:B------:R-:W1:Y:S01]  /*0090*/  LDCU.64 UR4, c[0x0][0x358] ;  /* 0x00006b00ff0477ac */ /* 0x000e620008000a00 */
[----:B------:R-:W-:-:S06]  /*00a0*/  IMAD.SHL.U32 R10, R0, 0x4, RZ ;  /* 0x00000004000a7824 */ /* 0x000fcc00078e00ff */
[----:B------:R-:W2:Y:S08]  /*00b0*/  LDC.64 R12, c[0x0][0x398] ;  /* 0x0000e600ff0c7b82 */ /* 0x000eb00000000a00 */
[----:B------:R-:W3:Y:S01]  /*00c0*/  LDC.64 R6, c[0x0][0x3a8] ;  /* 0x0000ea00ff067b82 */ /* 0x000ee20000000a00 */
[----:B0-----:R-:W-:-:S07]  /*00d0*/  IMAD.WIDE R14, R10, 0x4, R14 ;  /* 0x000000040a0e7825 */ /* 0x001fce00078e020e */
[----:B------:R-:W0:Y:S01]  /*00e0*/  LDC.64 R8, c[0x0][0x390] ;  /* 0x0000e400ff087b82 */ /* 0x000e220000000a00 */
[----:B-1----:R-:W4:Y:S04]  /*00f0*/  LDG.E R2, desc[UR4][R14.64] ;  /* 0x000000040e027981 */ /* 0x002f28000c1e1900 */
[----:B------:R-:W4:Y:S03]  /*0100*/  LDG.E R3, desc[UR4][R14.64+0x4] ;  /* 0x000004040e037981 */ /* 0x000f26000c1e1900 */
[----:B------:R-:W1:Y:S01]  /*0110*/  LDC.64 R4, c[0x0][0x3a0] ;  /* 0x0000e800ff047b82 */ /* 0x000e620000000a00 */
[----:B------:R-:W5:Y:S04]  /*0120*/  LDG.E R16, desc[UR4][R14.64+0x8] ;  /* 0x000008040e107981 */ /* 0x000f68000c1e1900 */
[----:B------:R-:W5:Y:S01]  /*0130*/  LDG.E R17, desc[UR4][R14.64+0xc] ;  /* 0x00000c040e117981 */ /* 0x000f62000c1e1900 */
[----:B--2---:R-:W-:-:S06]  /*0140*/  IMAD.WIDE R12, R0, 0x4, R12 ;  /* 0x00000004000c7825 */ /* 0x004fcc00078e020c */
[----:B------:R-:W2:Y:S01]  /*0150*/  LDG.E R13, desc[UR4][R12.64] ;  /* 0x000000040c0d7981 */ /* 0x000ea2000c1e1900 */
[----:B---3--:R-:W-:-:S06]  /*0160*/  IMAD.WIDE R6, R0, 0x4, R6 ;  /* 0x0000000400067825 */ /* 0x008fcc00078e0206 */
[----:B------:R-:W3:Y:S01]  /*0170*/  LDG.E R6, desc[UR4][R6.64] ;  /* 0x0000000406067981 */ /* 0x000ee2000c1e1900 */
[----:B-1----:R-:W-:Y:S01]  /*0180*/  IMAD.WIDE R4, R0, 0x4, R4 ;  /* 0x0000000400047825 */ /* 0x002fe200078e0204 */
[----:B----4-:R-:W-:-:S04]  /*0190*/  FSETP.GT.AND P1, PT, R3, R2, PT ;  /* 0x000000020300720b */ /* 0x010fc80003f24000 */
[----:B------:R-:W-:Y:S02]  /*01a0*/  FSEL R11, R3, R2, P1 ;  /* 0x00000002030b7208 */ /* 0x000fe40000800000 */
[----:B------:R-:W1:Y:S02]  /*01b0*/  LDC.64 R2, c[0x0][0x380] ;  /* 0x0000e000ff027b82 */ /* 0x000e640000000a00 */
[----:B-----5:R-:W-:-:S04]  /*01c0*/  FSETP.GT.AND P0, PT, R16, R11, PT ;  /* 0x0000000b1000720b */ /* 0x020fc80003f04000 */
[----:B------:R-:W-:Y:S02]  /*01d0*/  FSEL R16, R16, R11, P0 ;  /* 0x0000000b10107208 */ /* 0x000fe40000000000 */
[----:B------:R-:W-:Y:S02]  /*01e0*/  SEL R11, RZ, 0x1, !P1 ;  /* 0x00000001ff0b7807 */ /* 0x000fe40004800000 */
[----:B------:R-:W-:Y:S02]  /*01f0*/  FSETP.GT.AND P1, PT, R17, R16, PT ;  /* 0x000000101100720b */ /* 0x000fe40003f24000 */
[----:B------:R-:W-:-:S04]  /*0200*/  SEL R11, R11, 0x2, !P0 ;  /* 0x000000020b0b7807 */ /* 0x000fc80004000000 */
[----:B------:R-:W-:-:S04]  /*0210*/  SEL R11, R11, 0x3, !P1 ;  /* 0x000000030b0b7807 */ /* 0x000fc80004800000 */
[----:B------:R-:W-:Y:S01]  /*0220*/  IADD3 R11, PT, PT, R10, R11, RZ ;  /* 0x0000000b0a0b7210 */ /* 0x000fe20007ffe0ff */
[----:B--2---:R-:W-:-:S04]  /*0230*/  IMAD.IADD R13, R13, 0x1, R10 ;  /* 0x000000010d0d7824 */ /* 0x004fc800078e020a */
[----:B0-----:R-:W-:Y:S01]  /*0240*/  IMAD.WIDE R8, R11, 0x4, R8 ;  /* 0x000000040b087825 */ /* 0x001fe200078e0208 */
[----:B---3--:R-:W-:Y:S01]  /*0250*/  ISETP.NE.AND P0, PT, R6, RZ, PT ;  /* 0x000000ff0600720c */ /* 0x008fe20003f05270 */
[----:B------:R-:W0:Y:S02]  /*0260*/  LDC.64 R10, c[0x0][0x3b0] ;  /* 0x0000ec00ff0a7b82 */ /* 0x000e240000000a00 */
[----:B-1----:R-:W-:Y:S02]  /*0270*/  IMAD.WIDE R2, R13, 0x4, R2 ;  /* 0x000000040d027825 */ /* 0x002fe400078e0202 */
[----:B------:R-:W2:Y:S04]  /*0280*/  LDG.E R8, desc[UR4][R8.64] ;  /* 0x0000000408087981 */ /* 0x000ea8000c1e1900 */
[----:B------:R-:W2:Y:S04]  /*0290*/  LDG.E R13, desc[UR4][R4.64] ;  /* 0x00000004040d7981 */ /* 0x000ea8000c1e1900 */
[----:B------:R-:W3:Y:S01]  /*02a0*/  LDG.E R2, desc[UR4][R2.64] ;  /* 0x0000000402027981 */ /* 0x000ee2000c1e1900 */
[----:B0-----:R-:W-:-:S04]  /*02b0*/  IMAD.WIDE R6, R0, 0x4, R10 ;  /* 0x0000000400067825 */ /* 0x001fc800078e020a */
[----:B--2---:R-:W-:-:S04]  /*02c0*/  @!P0 FFMA R13, R8, 0.94999998807907104492, R13 ;  /* 0x3f733333080d8823 */ /* 0x004fc8000000000d */
[----:B---3--:R-:W-:-:S05]  /*02d0*/  FADD R13, -R2, R13 ;  /* 0x0000000d020d7221 */ /* 0x008fca0000000100 */
[----:B------:R-:W-:-:S04]  /*02e0*/  FMNMX.NAN R13, R13, 5, PT ;  /* 0x40a000000d0d7809 */ /* 0x000fc80003820000 */
[----:B------:R-:W-:-:S05]  /*02f0*/  FMNMX.NAN R13, R13, -5, !PT ;  /* 0xc0a000000d0d7809 */ /* 0x000fca0007820000 */
[----:B------:R-:W-:Y:S01]  /*0300*/  STG.E desc[UR4][R6.64], R13 ;  /* 0x0000000d06007986 */ /* 0x000fe2000c101904 */
[----:B------:R-:W-:Y:S05]  /*0310*/  EXIT ;  /* 0x000000000000794d */ /* 0x000fea0003800000 */
.L_x_34:
        /* <DEDUP_REMOVED lines=14> */
.L_x_45:


//--------------------- .text._Z21forward_output_kernelPKfS0_S0_Pfi --------------------------
	.section	.text._Z21forward_output_kernelPKfS0_S0_Pfi,"ax",@progbits
	.align	128
        .global         _Z21forward_output_kernelPKfS0_S0_Pfi
        .type           _Z21forward_output_kernelPKfS0_S0_Pfi,@function
        .size           _Z21forward_output_kernelPKfS0_S0_Pfi,(.L_x_46 - _Z21forward_output_kernelPKfS0_S0_Pfi)
        .other          _Z21forward_output_kernelPKfS0_S0_Pfi,@"STO_CUDA_ENTRY STV_DEFAULT"
_Z21forward_output_kernelPKfS0_S0_Pfi:
.text._Z21forward_output_kernelPKfS0_S0_Pfi:
[----:B------:R-:W-:Y:S01]  /*0000*/  LDC R1, c[0x0][0x37c] ;  /* 0x0000df00ff017b82 */ /* 0x000fe20000000800 */
[----:B------:R-:W0:Y:S01]  /*0010*/  S2R R0, SR_TID.X ;  /* 0x0000000000007919 */ /* 0x000e220000002100 */
[----:B------:R-:W1:Y:S01]  /*0020*/  LDCU UR4, c[0x0][0x3a0] ;  /* 0x00007400ff0477ac */ /* 0x000e620008000800 */
[----:B------:R-:W1:Y:S01]  /*0030*/  S2R R3, SR_CTAID.X ;  /* 0x0000000000037919 */ /* 0x000e620000002500 */
[----:B0-----:R-:W-:-:S04]  /*0040*/  ISETP.GT.U32.AND P0, PT, R0, 0x3, PT ;  /* 0x000000030000780c */ /* 0x001fc80003f04070 */
[----:B-1----:R-:W-:-:S13]  /*0050*/  ISETP.GE.OR P0, PT, R3, UR4, P0 ;  /* 0x0000000403007c0c */ /* 0x002fda0008706670 */
[----:B------:R-:W-:Y:S05]  /*0060*/  @P0 EXIT ;  /* 0x000000000000094d */ /* 0x000fea0003800000 */
[----:B------:R-:W0:Y:S01]  /*0070*/  LDC.64 R4, c[0x0][0x388] ;  /* 0x0000e200ff047b82 */ /* 0x000e220000000a00 */
[----:B------:R-:W1:Y:S07]  /*0080*/  LDCU.64 UR6, c[0x0][0x358] ;  /* 0x00006b00ff0677ac */ /* 0x000e6e0008000a00 */
[----:B------:R-:W2:Y:S08]  /*0090*/  LDC.64 R6, c[0x0][0x380] ;  /* 0x0000e000ff067b82 */ /* 0x000eb00000000a00 */
[----:B------:R-:W3:Y:S01]  /*00a0*/  LDC.64 R8, c[0x0][0x390] ;  /* 0x0000e400ff087b82 */ /* 0x000ee20000000a00 */
[----:B0-----:R-:W-:-:S05]  /*00b0*/  IMAD.WIDE.U32 R4, R0, 0x4, R4 ;  /* 0x0000000400047825 */ /* 0x001fca00078e0004 */
[----:B-1----:R0:W5:Y:S01]  /*00c0*/  LDG.E R2, desc[UR6][R4.64] ;  /* 0x0000000604027981 */ /* 0x002162000c1e1900 */
[----:B------:R-:W-:Y:S01]  /*00d0*/  SHF.L.U32 R11, R3, 0x7, RZ ;  /* 0x00000007030b7819 */ /* 0x000fe200000006ff */
[----:B------:R-:W-:Y:S01]  /*00e0*/  UMOV UR4, URZ ;  /* 0x000000ff00047c82 */ /* 0x000fe20008000000 */
[----:B--2---:R-:W-:-:S03]  /*00f0*/  IMAD.WIDE.U32 R6, R0, 0x200, R6 ;  /* 0x0000020000067825 */ /* 0x004fc600078e0006 */
[----:B------:R-:W-:Y:S01]  /*0100*/  IADD3 R12, P0, PT, R6, 0x10, RZ ;  /* 0x00000010060c7810 */ /* 0x000fe20007f1e0ff */
[----:B---3--:R-:W-:-:S03]  /*0110*/  IMAD.WIDE.U32 R8, R11, 0x4, R8 ;  /* 0x000000040b087825 */ /* 0x008fc600078e0008 */
[----:B------:R-:W-:Y:S02]  /*0120*/  IADD3.X R13, PT, PT, RZ, R7, RZ, P0, !PT ;  /* 0x00000007ff0d7210 */ /* 0x000fe400007fe4ff */
[----:B------:R-:W-:-:S04]  /*0130*/  IADD3 R6, P1, PT, R8, 0x10, RZ ;  /* 0x0000001008067810 */ /* 0x000fc80007f3e0ff */
[----:B0-----:R-:W-:-:S09]  /*0140*/  IADD3.X R7, PT, PT, RZ, R9, RZ, P1, !PT ;  /* 0x00000009ff077210 */ /* 0x001fd20000ffe4ff */
.L_x_35:
[----:B------:R-:W-:Y:S01]  /*0150*/  MOV R4, R12 ;  /* 0x0000000c00047202 */ /* 0x000fe20000000f00 */
[----:B------:R-:W2:Y:S01]  /*0160*/  LDG.E R14, desc[UR6][R6.64+-0xc] ;  /* 0xfffff406060e7981 */ /* 0x000ea2000c1e1900 */
[----:B------:R-:W-:-:S03]  /*0170*/  MOV R5, R13 ;  /* 0x0000000d00057202 */ /* 0x000fc60000000f00 */
[----:B------:R-:W3:Y:S04]  /*0180*/  LDG.E R12, desc[UR6][R6.64+-0x10] ;  /* 0xfffff006060c7981 */ /* 0x000ee8000c1e1900 */
[----:B------:R-:W3:Y:S04]  /*0190*/  LDG.E R13, desc[UR6][R4.64+-0x10] ;  /* 0xfffff006040d7981 */ /* 0x000ee8000c1e1900 */
[----:B------:R-:W2:Y:S04]  /*01a0*/  LDG.E R15, desc[UR6][R4.64+-0xc] ;  /* 0xfffff406040f7981 */ /* 0x000ea8000c1e1900 */
[----:B------:R-:W4:Y:S04]  /*01b0*/  LDG.E R17, desc[UR6][R4.64+-0x8] ;  /* 0xfffff80604117981 */ /* 0x000f28000c1e1900 */
        /* <DEDUP_REMOVED lines=10> */
[----:B------:R0:W4:Y:S01]  /*0260*/  LDG.E R9, desc[UR6][R6.64+0xc] ;  /* 0x00000c0606097981 */ /* 0x000122000c1e1900 */
[----:B------:R-:W-:-:S04]  /*0270*/  UIADD3 UR4, UPT, UPT, UR4, 0x8, URZ ;  /* 0x0000000804047890 */ /* 0x000fc8000fffe0ff */
[----:B------:R-:W-:Y:S01]  /*0280*/  UISETP.NE.AND UP0, UPT, UR4, 0x80, UPT ;  /* 0x000000800400788c */ /* 0x000fe2000bf05270 */
[----:B0-----:R-:W-:-:S04]  /*0290*/  IADD3 R6, P1, PT, R6, 0x20, RZ ;  /* 0x0000002006067810 */ /* 0x001fc80007f3e0ff */
[----:B------:R-:W-:Y:S01]  /*02a0*/  IADD3.X R7, PT, PT, RZ, R7, RZ, P1, !PT ;  /* 0x00000007ff077210 */ /* 0x000fe20000ffe4ff */
[----:B---3-5:R-:W-:-:S04]  /*02b0*/  FFMA R12, R13, R12, R2 ;  /* 0x0000000c0d0c7223 */ /* 0x028fc80000000002 */
[----:B--2---:R-:W-:-:S04]  /*02c0*/  FFMA R12, R15, R14, R12 ;  /* 0x0000000e0f0c7223 */ /* 0x004fc8000000000c */
[----:B----4-:R-:W-:-:S04]  /*02d0*/  FFMA R12, R17, R16, R12 ;  /* 0x00000010110c7223 */ /* 0x010fc8000000000c */
[----:B------:R-:W-:-:S04]  /*02e0*/  FFMA R12, R19, R18, R12 ;  /* 0x00000012130c7223 */ /* 0x000fc8000000000c */
[----:B------:R-:W-:-:S04]  /*02f0*/  FFMA R12, R21, R20, R12 ;  /* 0x00000014150c7223 */ /* 0x000fc8000000000c */
[----:B------:R-:W-:Y:S01]  /*0300*/  FFMA R23, R23, R22, R12 ;  /* 0x0000001617177223 */ /* 0x000fe2000000000c */
[----:B------:R-:W-:-:S03]  /*0310*/  IADD3 R12, P0, PT, R4, 0x20, RZ ;  /* 0x00000020040c7810 */ /* 0x000fc60007f1e0ff */
[----:B------:R-:W-:Y:S01]  /*0320*/  FFMA R11, R10, R11, R23 ;  /* 0x0000000b0a0b7223 */ /* 0x000fe20000000017 */
[----:B------:R-:W-:-:S03]  /*0330*/  IADD3.X R13, PT, PT, RZ, R5, RZ, P0, !PT ;  /* 0x00000005ff0d7210 */ /* 0x000fc600007fe4ff */
[----:B------:R-:W-:Y:S01]  /*0340*/  FFMA R2, R8, R9, R11 ;  /* 0x0000000908027223 */ /* 0x000fe2000000000b */
[----:B------:R-:W-:Y:S06]  /*0350*/  BRA.U UP0, `(.L_x_35) ;  /* 0xfffffffd007c7547 */ /* 0x000fec000b83ffff */
[----:B------:R-:W0:Y:S01]  /*0360*/  LDC.64 R4, c[0x0][0x398] ;  /* 0x0000e600ff047b82 */ /* 0x000e220000000a00 */
[----:B------:R-:W-:-:S05]  /*0370*/  LEA R3, R3, R0, 0x2 ;  /* 0x0000000003037211 */ /* 0x000fca00078e10ff */
[----:B0-----:R-:W-:-:S05]  /*0380*/  IMAD.WIDE.U32 R4, R3, 0x4, R4 ;  /* 0x0000000403047825 */ /* 0x001fca00078e0004 */
[----:B------:R-:W-:Y:S01]  /*0390*/  STG.E desc[UR6][R4.64], R2 ;  /* 0x0000000204007986 */ /* 0x000fe2000c101906 */
[----:B------:R-:W-:Y:S05]  /*03a0*/  EXIT ;  /* 0x000000000000794d */ /* 0x000fea0003800000 */
.L_x_36:
        /* <DEDUP_REMOVED lines=13> */
.L_x_46:


//--------------------- .text._Z21forward_hidden_kernelPKfS0_S0_Pfi --------------------------
	.section	.text._Z21forward_hidden_kernelPKfS0_S0_Pfi,"ax",@progbits
	.align	128
        .global         _Z21forward_hidden_kernelPKfS0_S0_Pfi
        .type           _Z21forward_hidden_kernelPKfS0_S0_Pfi,@function
        .size           _Z21forward_hidden_kernelPKfS0_S0_Pfi,(.L_x_47 - _Z21forward_hidden_kernelPKfS0_S0_Pfi)
        .other          _Z21forward_hidden_kernelPKfS0_S0_Pfi,@"STO_CUDA_ENTRY STV_DEFAULT"
_Z21forward_hidden_kernelPKfS0_S0_Pfi:
.text._Z21forward_hidden_kernelPKfS0_S0_Pfi:
        /* <DEDUP_REMOVED lines=13> */
[----:B------:R-:W-:Y:S01]  /*00d0*/  IMAD R11, R3, 0x64, RZ ;  /* 0x00000064030b7824 */ /* 0x000fe200078e02ff */
[----:B------:R-:W-:Y:S01]  /*00e0*/  UMOV UR4, URZ ;  /* 0x000000ff00047c82 */ /* 0x000fe20008000000 */
[----:B--2---:R-:W-:-:S03]  /*00f0*/  IMAD.WIDE.U32 R6, R0, 0x190, R6 ;  /* 0x0000019000067825 */ /* 0x004fc600078e0006 */
[----:B------:R-:W-:Y:S01]  /*0100*/  IADD3 R16, P0, PT, R6, 0x8, RZ ;  /* 0x0000000806107810 */ /* 0x000fe20007f1e0ff */
[----:B---3--:R-:W-:-:S03]  /*0110*/  IMAD.WIDE.U32 R8, R11, 0x4, R8 ;  /* 0x000000040b087825 */ /* 0x008fc600078e0008 */
[----:B------:R-:W-:Y:S02]  /*0120*/  IADD3.X R17, PT, PT, RZ, R7, RZ, P0, !PT ;  /* 0x00000007ff117210 */ /* 0x000fe400007fe4ff */
[----:B------:R-:W-:-:S04]  /*0130*/  IADD3 R10, P1, PT, R8, 0x8, RZ ;  /* 0x00000008080a7810 */ /* 0x000fc80007f3e0ff */
[----:B0-----:R-:W-:-:S09]  /*0140*/  IADD3.X R11, PT, PT, RZ, R9, RZ, P1, !PT ;  /* 0x00000009ff0b7210 */ /* 0x001fd20000ffe4ff */
.L_x_37:
[----:B------:R-:W-:Y:S01]  /*0150*/  IMAD.MOV.U32 R4, RZ, RZ, R16 ;  /* 0x000000ffff047224 */ /* 0x000fe200078e0010 */
[----:B------:R-:W-:Y:S01]  /*0160*/  MOV R5, R17 ;  /* 0x0000001100057202 */ /* 0x000fe20000000f00 */
[----:B------:R-:W-:Y:S01]  /*0170*/  IMAD.MOV.U32 R6, RZ, RZ, R10 ;  /* 0x000000ffff067224 */ /* 0x000fe200078e000a */
[----:B------:R-:W-:-:S03]  /*0180*/  MOV R7, R11 ;  /* 0x0000000b00077202 */ /* 0x000fc60000000f00 */
[----:B------:R-:W2:Y:S04]  /*0190*/  LDG.E R9, desc[UR6][R4.64+-0x8] ;  /* 0xfffff80604097981 */ /* 0x000ea8000c1e1900 */
[----:B------:R-:W2:Y:S04]  /*01a0*/  LDG.E R8, desc[UR6][R6.64+-0x8] ;  /* 0xfffff80606087981 */ /* 0x000ea8000c1e1900 */
[----:B------:R-:W3:Y:S04]  /*01b0*/  LDG.E R11, desc[UR6][R4.64+-0x4] ;  /* 0xfffffc06040b7981 */ /* 0x000ee8000c1e1900 */
[----:B------:R-:W3:Y:S04]  /*01c0*/  LDG.E R10, desc[UR6][R6.64+-0x4] ;  /* 0xfffffc06060a7981 */ /* 0x000ee8000c1e1900 */
[----:B------:R-:W4:Y:S04]  /*01d0*/  LDG.E R13, desc[UR6][R4.64] ;  /* 0x00000006040d7981 */ /* 0x000f28000c1e1900 */
[----:B------:R-:W4:Y:S04]  /*01e0*/  LDG.E R12, desc[UR6][R6.64] ;  /* 0x00000006060c7981 */ /* 0x000f28000c1e1900 */
[----:B------:R-:W4:Y:S04]  /*01f0*/  LDG.E R15, desc[UR6][R4.64+0x4] ;  /* 0x00000406040f7981 */ /* 0x000f28000c1e1900 */
[----:B------:R-:W4:Y:S01]  /*0200*/  LDG.E R14, desc[UR6][R6.64+0x4] ;  /* 0x00000406060e7981 */ /* 0x000f22000c1e1900 */
[----:B------:R-:W-:Y:S01]  /*0210*/  UIADD3 UR4, UPT, UPT, UR4, 0x4, URZ ;  /* 0x0000000404047890 */ /* 0x000fe2000fffe0ff */
[----:B------:R-:W-:-:S03]  /*0220*/  IADD3 R16, P0, PT, R4, 0x10, RZ ;  /* 0x0000001004107810 */ /* 0x000fc60007f1e0ff */
[----:B------:R-:W-:Y:S02]  /*0230*/  UISETP.NE.AND UP0, UPT, UR4, 0x64, UPT ;  /* 0x000000640400788c */ /* 0x000fe4000bf05270 */
[----:B------:R-:W-:Y:S02]  /*0240*/  IMAD.X R17, RZ, RZ, R5, P0 ;  /* 0x000000ffff117224 */ /* 0x000fe400000e0605 */
[----:B--2--5:R-:W-:-:S04]  /*0250*/  FFMA R8, R9, R8, R2 ;  /* 0x0000000809087223 */ /* 0x024fc80000000002 */
[----:B---3--:R-:W-:Y:S01]  /*0260*/  FFMA R8, R11, R10, R8 ;  /* 0x0000000a0b087223 */ /* 0x008fe20000000008 */
[----:B------:R-:W-:-:S04]  /*0270*/  IADD3 R10, P1, PT, R6, 0x10, RZ ;  /* 0x00000010060a7810 */ /* 0x000fc80007f3e0ff */
[----:B------:R-:W-:Y:S01]  /*0280*/  IADD3.X R11, PT, PT, RZ, R7, RZ, P1, !PT ;  /* 0x00000007ff0b7210 */ /* 0x000fe20000ffe4ff */
[----:B----4-:R-:W-:-:S04]  /*0290*/  FFMA R8, R13, R12, R8 ;  /* 0x0000000c0d087223 */ /* 0x010fc80000000008 */
[----:B------:R-:W-:Y:S01]  /*02a0*/  FFMA R2, R15, R14, R8 ;  /* 0x0000000e0f027223 */ /* 0x000fe20000000008 */
[----:B------:R-:W-:Y:S06]  /*02b0*/  BRA.U UP0, `(.L_x_37) ;  /* 0xfffffffd00a47547 */ /* 0x000fec000b83ffff */
[----:B------:R-:W0:Y:S01]  /*02c0*/  LDC.64 R4, c[0x0][0x398] ;  /* 0x0000e600ff047b82 */ /* 0x000e220000000a00 */
[----:B------:R-:W-:Y:S02]  /*02d0*/  LEA R3, R3, R0, 0x7 ;  /* 0x0000000003037211 */ /* 0x000fe400078e38ff */
[----:B------:R-:W-:-:S03]  /*02e0*/  FMNMX R7, RZ, R2, !PT ;  /* 0x00000002ff077209 */ /* 0x000fc60007800000 */
[----:B0-----:R-:W-:-:S05]  /*02f0*/  IMAD.WIDE.U32 R2, R3, 0x4, R4 ;  /* 0x0000000403027825 */ /* 0x001fca00078e0004 */
[----:B------:R-:W-:Y:S01]  /*0300*/  STG.E desc[UR6][R2.64], R7 ;  /* 0x0000000702007986 */ /* 0x000fe2000c101906 */
[----:B------:R-:W-:Y:S05]  /*0310*/  EXIT ;  /* 0x000000000000794d */ /* 0x000fea0003800000 */
.L_x_38:
        /* <DEDUP_REMOVED lines=14> */
.L_x_47:


//--------------------- .nv.global.init           --------------------------
	.section	.nv.global.init,"aw",@progbits
	.align	4
.nv.global.init:
	.type		mrg32k3aM1SubSeq,@object
	.size		mrg32k3aM1SubSeq,(mrg32k3aM2SubSeq - mrg32k3aM1SubSeq)
mrg32k3aM1SubSeq:
        /*0000*/ 	.byte	0x0b, 0xcc, 0xee, 0x04, 0x73, 0x29, 0x8b, 0x6f, 0xf6, 0x53, 0x03, 0xf6, 0x23, 0xf6, 0xea, 0xda
        /* <DEDUP_REMOVED lines=125> */
	.type		mrg32k3aM2SubSeq,@object
	.size		mrg32k3aM2SubSeq,(mrg32k3aM1 - mrg32k3aM2SubSeq)
mrg32k3aM2SubSeq:
        /* <DEDUP_REMOVED lines=126> */
	.type		mrg32k3aM1,@object
	.size		mrg32k3aM1,(mrg32k3aM1Seq - mrg32k3aM1)
mrg32k3aM1:
        /* <DEDUP_REMOVED lines=144> */
	.type		mrg32k3aM1Seq,@object
	.size		mrg32k3aM1Seq,(mrg32k3aM2 - mrg32k3aM1Seq)
mrg32k3aM1Seq:
        /* <DEDUP_REMOVED lines=144> */
	.type		mrg32k3aM2,@object
	.size		mrg32k3aM2,(mrg32k3aM2Seq - mrg32k3aM2)
mrg32k3aM2:
        /* <DEDUP_REMOVED lines=144> */
	.type		mrg32k3aM2Seq,@object
	.size		mrg32k3aM2Seq,(precalc_xorwow_matrix - mrg32k3aM2Seq)
mrg32k3aM2Seq:
        /* <DEDUP_REMOVED lines=144> */
	.type		precalc_xorwow_matrix,@object
	.size		precalc_xorwow_matrix,(precalc_xorwow_offset_matrix - precalc_xorwow_matrix)
precalc_xorwow_matrix:
        /* <DEDUP_REMOVED lines=6400> */
	.type		precalc_xorwow_offset_matrix,@object
	.size		precalc_xorwow_offset_matrix,(.L_1 - precalc_xorwow_offset_matrix)
precalc_xorwow_offset_matrix:
        /* <DEDUP_REMOVED lines=6400> */
.L_1:


//--------------------- .nv.shared.reserved.0     --------------------------
	.section	.nv.shared.reserved.0,"aw",@nobits
	.weak		__nv_reservedSMEM_offset_0_alias
	.size		__nv_reservedSMEM_offset_0_alias, 0, 64
	.other		__nv_reservedSMEM_offset_0_alias,@"STO_CUDA_RESERVED_SHARED STV_DEFAULT"
__nv_reservedSMEM_offset_0_alias:
	.zero		0
	.zero		64


//--------------------- .nv.constant0._Z22apply_gradients_kernelPfPKfifi --------------------------
	.section	.nv.constant0._Z22apply_gradients_kernelPfPKfifi,"a",@progbits
	.sectionflags	@""
	.align	4
.nv.constant0._Z22apply_gradients_kernelPfPKfifi:
	.zero		924


//--------------------- .nv.constant0._Z22compute_grad_b1_kernelPKfS0_S0_PKiPfi --------------------------
	.section	.nv.constant0._Z22compute_grad_b1_kernelPKfS0_S0_PKiPfi,"a",@progbits
	.sectionflags	@""
	.align	4
.nv.constant0._Z22compute_grad_b1_kernelPKfS0_S0_PKiPfi:
	.zero		940


//--------------------- .nv.constant0._Z22compute_grad_W1_kernelPKfS0_S0_S0_PKiPfi --------------------------
	.section	.nv.constant0._Z22compute_grad_W1_kernelPKfS0_S0_S0_PKiPfi,"a",@progbits
	.sectionflags	@""
	.align	4
.nv.constant0._Z22compute_grad_W1_kernelPKfS0_S0_S0_PKiPfi:
	.zero		948


//--------------------- .nv.constant0._Z22compute_grad_b2_kernelPKfPKiPfi --------------------------
	.section	.nv.constant0._Z22compute_grad_b2_kernelPKfPKiPfi,"a",@progbits
	.sectionflags	@""
	.align	4
.nv.constant0._Z22compute_grad_b2_kernelPKfPKiPfi:
	.zero		924


//--------------------- .nv.constant0._Z22compute_grad_W2_kernelPKfS0_PKiPfi --------------------------
	.section	.nv.constant0._Z22compute_grad_W2_kernelPKfS0_PKiPfi,"a",@progbits
	.sectionflags	@""
	.align	4
.nv.constant0._Z22compute_grad_W2_kernelPKfS0_PKiPfi:
	.zero		932


//--------------------- .nv.constant0._Z35compute_td_errors_double_dqn_kernelPKfS0_S0_PKiS0_S2_Pfi --------------------------
	.section	.nv.constant0._Z35compute_td_errors_double_dqn_kernelPKfS0_S0_PKiS0_S2_Pfi,"a",@progbits
	.sectionflags	@""
	.align	4
.nv.constant0._Z35compute_td_errors_double_dqn_kernelPKfS0_S0_PKiS0_S2_Pfi:
	.zero		956


//--------------------- .nv.constant0._Z21forward_output_kernelPKfS0_S0_Pfi --------------------------
	.section	.nv.constant0._Z21forward_output_kernelPKfS0_S0_Pfi,"a",@progbits
	.sectionflags	@""
	.align	4
.nv.constant0._Z21forward_output_kernelPKfS0_S0_Pfi:
	.zero		932


//--------------------- .nv.constant0._Z21forward_hidden_kernelPKfS0_S0_Pfi --------------------------
	.section	.nv.constant0._Z21forward_hidden_kernelPKfS0_S0_Pfi,"a",@progbits
	.sectionflags	@""
	.align	4
.nv.constant0._Z21forward_hidden_kernelPKfS0_S0_Pfi:
	.zero		932


//--------------------- SYMBOLS --------------------------

	.type		.nv.reservedSmem.offset0,@object
	.size		.nv.reservedSmem.offset0,0x4
